//
// Generated by NVIDIA NVVM Compiler
//
// Compiler Build ID: CL-36424714
// Cuda compilation tools, release 13.0, V13.0.88
// Based on NVVM 20.0.0
//

.version 9.0
.target sm_100
.address_size 64

	// .globl	_Z29pairwise_distance_kernel_bf16PKfS0_Pfii

.visible .entry _Z29pairwise_distance_kernel_bf16PKfS0_Pfii(
	.param .u64 .ptr .align 1 _Z29pairwise_distance_kernel_bf16PKfS0_Pfii_param_0,
	.param .u64 .ptr .align 1 _Z29pairwise_distance_kernel_bf16PKfS0_Pfii_param_1,
	.param .u64 .ptr .align 1 _Z29pairwise_distance_kernel_bf16PKfS0_Pfii_param_2,
	.param .u32 _Z29pairwise_distance_kernel_bf16PKfS0_Pfii_param_3,
	.param .u32 _Z29pairwise_distance_kernel_bf16PKfS0_Pfii_param_4
)
{
	.reg .pred 	%p<11>;
	.reg .b16 	%rs<262>;
	.reg .b32 	%r<50>;
	.reg .b32 	%f<142>;
	.reg .b64 	%rd<43>;

	ld.param.u64 	%rd11, [_Z29pairwise_distance_kernel_bf16PKfS0_Pfii_param_0];
	ld.param.u64 	%rd12, [_Z29pairwise_distance_kernel_bf16PKfS0_Pfii_param_1];
	ld.param.u64 	%rd10, [_Z29pairwise_distance_kernel_bf16PKfS0_Pfii_param_2];
	ld.param.u32 	%r27, [_Z29pairwise_distance_kernel_bf16PKfS0_Pfii_param_3];
	ld.param.u32 	%r26, [_Z29pairwise_distance_kernel_bf16PKfS0_Pfii_param_4];
	cvta.to.global.u64 	%rd1, %rd12;
	cvta.to.global.u64 	%rd2, %rd11;
	mov.u32 	%r28, %ctaid.x;
	mov.u32 	%r29, %ntid.x;
	mov.u32 	%r30, %tid.x;
	mad.lo.s32 	%r1, %r28, %r29, %r30;
	mov.u32 	%r31, %ctaid.y;
	mov.u32 	%r32, %ntid.y;
	mov.u32 	%r33, %tid.y;
	mad.lo.s32 	%r34, %r31, %r32, %r33;
	max.s32 	%r35, %r1, %r34;
	setp.ge.s32 	%p1, %r35, %r27;
	@%p1 bra 	$L__BB0_15;
	setp.lt.s32 	%p2, %r26, 1;
	mov.f32 	%f141, 0f00000000;
	@%p2 bra 	$L__BB0_14;
	mul.lo.s32 	%r3, %r26, %r1;
	mul.lo.s32 	%r4, %r26, %r34;
	and.b32  	%r5, %r26, 15;
	setp.lt.u32 	%p3, %r26, 16;
	mov.f32 	%f141, 0f00000000;
	mov.b32 	%r46, 0;
	@%p3 bra 	$L__BB0_5;
	and.b32  	%r46, %r26, 2147483632;
	neg.s32 	%r44, %r46;
	add.s64 	%rd3, %rd2, 32;
	mul.wide.u32 	%rd13, %r4, 4;
	add.s64 	%rd14, %rd13, %rd1;
	add.s64 	%rd41, %rd14, 32;
	mov.f32 	%f141, 0f00000000;
	mov.u32 	%r43, %r3;
$L__BB0_4:
	.pragma "nounroll";
	mul.wide.s32 	%rd15, %r43, 4;
	add.s64 	%rd16, %rd3, %rd15;
	ld.global.f32 	%f18, [%rd16+-32];
	// begin inline asm
	{  cvt.rn.bf16.f32 %rs1, %f18;}

	// end inline asm
	ld.global.f32 	%f19, [%rd41+-32];
	// begin inline asm
	{  cvt.rn.bf16.f32 %rs2, %f19;}

	// end inline asm
	// begin inline asm
	{ sub.bf16 %rs3,%rs1,%rs2; }

	// end inline asm
	// begin inline asm
	{ mul.bf16 %rs6,%rs3,%rs3; }

	// end inline asm
	// begin inline asm
	{ cvt.f32.bf16 %f20, %rs6;}

	// end inline asm
	add.f32 	%f66, %f141, %f20;
	ld.global.f32 	%f21, [%rd16+-28];
	// begin inline asm
	{  cvt.rn.bf16.f32 %rs10, %f21;}

	// end inline asm
	ld.global.f32 	%f22, [%rd41+-28];
	// begin inline asm
	{  cvt.rn.bf16.f32 %rs11, %f22;}

	// end inline asm
	// begin inline asm
	{ sub.bf16 %rs12,%rs10,%rs11; }

	// end inline asm
	// begin inline asm
	{ mul.bf16 %rs15,%rs12,%rs12; }

	// end inline asm
	// begin inline asm
	{ cvt.f32.bf16 %f23, %rs15;}

	// end inline asm
	add.f32 	%f67, %f66, %f23;
	ld.global.f32 	%f24, [%rd16+-24];
	// begin inline asm
	{  cvt.rn.bf16.f32 %rs19, %f24;}

	// end inline asm
	ld.global.f32 	%f25, [%rd41+-24];
	// begin inline asm
	{  cvt.rn.bf16.f32 %rs20, %f25;}

	// end inline asm
	// begin inline asm
	{ sub.bf16 %rs21,%rs19,%rs20; }

	// end inline asm
	// begin inline asm
	{ mul.bf16 %rs24,%rs21,%rs21; }

	// end inline asm
	// begin inline asm
	{ cvt.f32.bf16 %f26, %rs24;}

	// end inline asm
	add.f32 	%f68, %f67, %f26;
	ld.global.f32 	%f27, [%rd16+-20];
	// begin inline asm
	{  cvt.rn.bf16.f32 %rs28, %f27;}

	// end inline asm
	ld.global.f32 	%f28, [%rd41+-20];
	// begin inline asm
	{  cvt.rn.bf16.f32 %rs29, %f28;}

	// end inline asm
	// begin inline asm
	{ sub.bf16 %rs30,%rs28,%rs29; }

	// end inline asm
	// begin inline asm
	{ mul.bf16 %rs33,%rs30,%rs30; }

	// end inline asm
	// begin inline asm
	{ cvt.f32.bf16 %f29, %rs33;}

	// end inline asm
	add.f32 	%f69, %f68, %f29;
	ld.global.f32 	%f30, [%rd16+-16];
	// begin inline asm
	{  cvt.rn.bf16.f32 %rs37, %f30;}

	// end inline asm
	ld.global.f32 	%f31, [%rd41+-16];
	// begin inline asm
	{  cvt.rn.bf16.f32 %rs38, %f31;}

	// end inline asm
	// begin inline asm
	{ sub.bf16 %rs39,%rs37,%rs38; }

	// end inline asm
	// begin inline asm
	{ mul.bf16 %rs42,%rs39,%rs39; }

	// end inline asm
	// begin inline asm
	{ cvt.f32.bf16 %f32, %rs42;}

	// end inline asm
	add.f32 	%f70, %f69, %f32;
	ld.global.f32 	%f33, [%rd16+-12];
	// begin inline asm
	{  cvt.rn.bf16.f32 %rs46, %f33;}

	// end inline asm
	ld.global.f32 	%f34, [%rd41+-12];
	// begin inline asm
	{  cvt.rn.bf16.f32 %rs47, %f34;}

	// end inline asm
	// begin inline asm
	{ sub.bf16 %rs48,%rs46,%rs47; }

	// end inline asm
	// begin inline asm
	{ mul.bf16 %rs51,%rs48,%rs48; }

	// end inline asm
	// begin inline asm
	{ cvt.f32.bf16 %f35, %rs51;}

	// end inline asm
	add.f32 	%f71, %f70, %f35;
	ld.global.f32 	%f36, [%rd16+-8];
	// begin inline asm
	{  cvt.rn.bf16.f32 %rs55, %f36;}

	// end inline asm
	ld.global.f32 	%f37, [%rd41+-8];
	// begin inline asm
	{  cvt.rn.bf16.f32 %rs56, %f37;}

	// end inline asm
	// begin inline asm
	{ sub.bf16 %rs57,%rs55,%rs56; }

	// end inline asm
	// begin inline asm
	{ mul.bf16 %rs60,%rs57,%rs57; }

	// end inline asm
	// begin inline asm
	{ cvt.f32.bf16 %f38, %rs60;}

	// end inline asm
	add.f32 	%f72, %f71, %f38;
	ld.global.f32 	%f39, [%rd16+-4];
	// begin inline asm
	{  cvt.rn.bf16.f32 %rs64, %f39;}

	// end inline asm
	ld.global.f32 	%f40, [%rd41+-4];
	// begin inline asm
	{  cvt.rn.bf16.f32 %rs65, %f40;}

	// end inline asm
	// begin inline asm
	{ sub.bf16 %rs66,%rs64,%rs65; }

	// end inline asm
	// begin inline asm
	{ mul.bf16 %rs69,%rs66,%rs66; }

	// end inline asm
	// begin inline asm
	{ cvt.f32.bf16 %f41, %rs69;}

	// end inline asm
	add.f32 	%f73, %f72, %f41;
	ld.global.f32 	%f42, [%rd16];
	// begin inline asm
	{  cvt.rn.bf16.f32 %rs73, %f42;}

	// end inline asm
	ld.global.f32 	%f43, [%rd41];
	// begin inline asm
	{  cvt.rn.bf16.f32 %rs74, %f43;}

	// end inline asm
	// begin inline asm
	{ sub.bf16 %rs75,%rs73,%rs74; }

	// end inline asm
	// begin inline asm
	{ mul.bf16 %rs78,%rs75,%rs75; }

	// end inline asm
	// begin inline asm
	{ cvt.f32.bf16 %f44, %rs78;}

	// end inline asm
	add.f32 	%f74, %f73, %f44;
	ld.global.f32 	%f45, [%rd16+4];
	// begin inline asm
	{  cvt.rn.bf16.f32 %rs82, %f45;}

	// end inline asm
	ld.global.f32 	%f46, [%rd41+4];
	// begin inline asm
	{  cvt.rn.bf16.f32 %rs83, %f46;}

	// end inline asm
	// begin inline asm
	{ sub.bf16 %rs84,%rs82,%rs83; }

	// end inline asm
	// begin inline asm
	{ mul.bf16 %rs87,%rs84,%rs84; }

	// end inline asm
	// begin inline asm
	{ cvt.f32.bf16 %f47, %rs87;}

	// end inline asm
	add.f32 	%f75, %f74, %f47;
	ld.global.f32 	%f48, [%rd16+8];
	// begin inline asm
	{  cvt.rn.bf16.f32 %rs91, %f48;}

	// end inline asm
	ld.global.f32 	%f49, [%rd41+8];
	// begin inline asm
	{  cvt.rn.bf16.f32 %rs92, %f49;}

	// end inline asm
	// begin inline asm
	{ sub.bf16 %rs93,%rs91,%rs92; }

	// end inline asm
	// begin inline asm
	{ mul.bf16 %rs96,%rs93,%rs93; }

	// end inline asm
	// begin inline asm
	{ cvt.f32.bf16 %f50, %rs96;}

	// end inline asm
	add.f32 	%f76, %f75, %f50;
	ld.global.f32 	%f51, [%rd16+12];
	// begin inline asm
	{  cvt.rn.bf16.f32 %rs100, %f51;}

	// end inline asm
	ld.global.f32 	%f52, [%rd41+12];
	// begin inline asm
	{  cvt.rn.bf16.f32 %rs101, %f52;}

	// end inline asm
	// begin inline asm
	{ sub.bf16 %rs102,%rs100,%rs101; }

	// end inline asm
	// begin inline asm
	{ mul.bf16 %rs105,%rs102,%rs102; }

	// end inline asm
	// begin inline asm
	{ cvt.f32.bf16 %f53, %rs105;}

	// end inline asm
	add.f32 	%f77, %f76, %f53;
	ld.global.f32 	%f54, [%rd16+16];
	// begin inline asm
	{  cvt.rn.bf16.f32 %rs109, %f54;}

	// end inline asm
	ld.global.f32 	%f55, [%rd41+16];
	// begin inline asm
	{  cvt.rn.bf16.f32 %rs110, %f55;}

	// end inline asm
	// begin inline asm
	{ sub.bf16 %rs111,%rs109,%rs110; }

	// end inline asm
	// begin inline asm
	{ mul.bf16 %rs114,%rs111,%rs111; }

	// end inline asm
	// begin inline asm
	{ cvt.f32.bf16 %f56, %rs114;}

	// end inline asm
	add.f32 	%f78, %f77, %f56;
	ld.global.f32 	%f57, [%rd16+20];
	// begin inline asm
	{  cvt.rn.bf16.f32 %rs118, %f57;}

	// end inline asm
	ld.global.f32 	%f58, [%rd41+20];
	// begin inline asm
	{  cvt.rn.bf16.f32 %rs119, %f58;}

	// end inline asm
	// begin inline asm
	{ sub.bf16 %rs120,%rs118,%rs119; }

	// end inline asm
	// begin inline asm
	{ mul.bf16 %rs123,%rs120,%rs120; }

	// end inline asm
	// begin inline asm
	{ cvt.f32.bf16 %f59, %rs123;}

	// end inline asm
	add.f32 	%f79, %f78, %f59;
	ld.global.f32 	%f60, [%rd16+24];
	// begin inline asm
	{  cvt.rn.bf16.f32 %rs127, %f60;}

	// end inline asm
	ld.global.f32 	%f61, [%rd41+24];
	// begin inline asm
	{  cvt.rn.bf16.f32 %rs128, %f61;}

	// end inline asm
	// begin inline asm
	{ sub.bf16 %rs129,%rs127,%rs128; }

	// end inline asm
	// begin inline asm
	{ mul.bf16 %rs132,%rs129,%rs129; }

	// end inline asm
	// begin inline asm
	{ cvt.f32.bf16 %f62, %rs132;}

	// end inline asm
	add.f32 	%f80, %f79, %f62;
	ld.global.f32 	%f63, [%rd16+28];
	// begin inline asm
	{  cvt.rn.bf16.f32 %rs136, %f63;}

	// end inline asm
	ld.global.f32 	%f64, [%rd41+28];
	// begin inline asm
	{  cvt.rn.bf16.f32 %rs137, %f64;}

	// end inline asm
	// begin inline asm
	{ sub.bf16 %rs138,%rs136,%rs137; }

	// end inline asm
	// begin inline asm
	{ mul.bf16 %rs141,%rs138,%rs138; }

	// end inline asm
	// begin inline asm
	{ cvt.f32.bf16 %f65, %rs141;}

	// end inline asm
	add.f32 	%f141, %f80, %f65;
	add.s32 	%r44, %r44, 16;
	add.s32 	%r43, %r43, 16;
	add.s64 	%rd41, %rd41, 64;
	setp.ne.s32 	%p4, %r44, 0;
	@%p4 bra 	$L__BB0_4;
$L__BB0_5:
	setp.eq.s32 	%p5, %r5, 0;
	@%p5 bra 	$L__BB0_14;
	and.b32  	%r13, %r26, 7;
	setp.lt.u32 	%p6, %r5, 8;
	@%p6 bra 	$L__BB0_8;
	add.s32 	%r37, %r46, %r3;
	mul.wide.s32 	%rd17, %r37, 4;
	add.s64 	%rd18, %rd2, %rd17;
	ld.global.f32 	%f82, [%rd18];
	// begin inline asm
	{  cvt.rn.bf16.f32 %rs145, %f82;}

	// end inline asm
	add.s32 	%r38, %r46, %r4;
	mul.wide.u32 	%rd19, %r38, 4;
	add.s64 	%rd20, %rd1, %rd19;
	ld.global.f32 	%f83, [%rd20];
	// begin inline asm
	{  cvt.rn.bf16.f32 %rs146, %f83;}

	// end inline asm
	// begin inline asm
	{ sub.bf16 %rs147,%rs145,%rs146; }

	// end inline asm
	// begin inline asm
	{ mul.bf16 %rs150,%rs147,%rs147; }

	// end inline asm
	// begin inline asm
	{ cvt.f32.bf16 %f84, %rs150;}

	// end inline asm
	add.f32 	%f106, %f141, %f84;
	ld.global.f32 	%f85, [%rd18+4];
	// begin inline asm
	{  cvt.rn.bf16.f32 %rs154, %f85;}

	// end inline asm
	cvt.u64.u32 	%rd21, %r4;
	cvt.u64.u32 	%rd22, %r46;
	add.s64 	%rd23, %rd22, %rd21;
	shl.b64 	%rd24, %rd23, 2;
	add.s64 	%rd25, %rd1, %rd24;
	ld.global.f32 	%f86, [%rd25+4];
	// begin inline asm
	{  cvt.rn.bf16.f32 %rs155, %f86;}

	// end inline asm
	// begin inline asm
	{ sub.bf16 %rs156,%rs154,%rs155; }

	// end inline asm
	// begin inline asm
	{ mul.bf16 %rs159,%rs156,%rs156; }

	// end inline asm
	// begin inline asm
	{ cvt.f32.bf16 %f87, %rs159;}

	// end inline asm
	add.f32 	%f107, %f106, %f87;
	ld.global.f32 	%f88, [%rd18+8];
	// begin inline asm
	{  cvt.rn.bf16.f32 %rs163, %f88;}

	// end inline asm
	ld.global.f32 	%f89, [%rd25+8];
	// begin inline asm
	{  cvt.rn.bf16.f32 %rs164, %f89;}

	// end inline asm
	// begin inline asm
	{ sub.bf16 %rs165,%rs163,%rs164; }

	// end inline asm
	// begin inline asm
	{ mul.bf16 %rs168,%rs165,%rs165; }

	// end inline asm
	// begin inline asm
	{ cvt.f32.bf16 %f90, %rs168;}

	// end inline asm
	add.f32 	%f108, %f107, %f90;
	ld.global.f32 	%f91, [%rd18+12];
	// begin inline asm
	{  cvt.rn.bf16.f32 %rs172, %f91;}

	// end inline asm
	ld.global.f32 	%f92, [%rd25+12];
	// begin inline asm
	{  cvt.rn.bf16.f32 %rs173, %f92;}

	// end inline asm
	// begin inline asm
	{ sub.bf16 %rs174,%rs172,%rs173; }

	// end inline asm
	// begin inline asm
	{ mul.bf16 %rs177,%rs174,%rs174; }

	// end inline asm
	// begin inline asm
	{ cvt.f32.bf16 %f93, %rs177;}

	// end inline asm
	add.f32 	%f109, %f108, %f93;
	ld.global.f32 	%f94, [%rd18+16];
	// begin inline asm
	{  cvt.rn.bf16.f32 %rs181, %f94;}

	// end inline asm
	ld.global.f32 	%f95, [%rd25+16];
	// begin inline asm
	{  cvt.rn.bf16.f32 %rs182, %f95;}

	// end inline asm
	// begin inline asm
	{ sub.bf16 %rs183,%rs181,%rs182; }

	// end inline asm
	// begin inline asm
	{ mul.bf16 %rs186,%rs183,%rs183; }

	// end inline asm
	// begin inline asm
	{ cvt.f32.bf16 %f96, %rs186;}

	// end inline asm
	add.f32 	%f110, %f109, %f96;
	ld.global.f32 	%f97, [%rd18+20];
	// begin inline asm
	{  cvt.rn.bf16.f32 %rs190, %f97;}

	// end inline asm
	ld.global.f32 	%f98, [%rd25+20];
	// begin inline asm
	{  cvt.rn.bf16.f32 %rs191, %f98;}

	// end inline asm
	// begin inline asm
	{ sub.bf16 %rs192,%rs190,%rs191; }

	// end inline asm
	// begin inline asm
	{ mul.bf16 %rs195,%rs192,%rs192; }

	// end inline asm
	// begin inline asm
	{ cvt.f32.bf16 %f99, %rs195;}

	// end inline asm
	add.f32 	%f111, %f110, %f99;
	ld.global.f32 	%f100, [%rd18+24];
	// begin inline asm
	{  cvt.rn.bf16.f32 %rs199, %f100;}

	// end inline asm
	ld.global.f32 	%f101, [%rd25+24];
	// begin inline asm
	{  cvt.rn.bf16.f32 %rs200, %f101;}

	// end inline asm
	// begin inline asm
	{ sub.bf16 %rs201,%rs199,%rs200; }

	// end inline asm
	// begin inline asm
	{ mul.bf16 %rs204,%rs201,%rs201; }

	// end inline asm
	// begin inline asm
	{ cvt.f32.bf16 %f102, %rs204;}

	// end inline asm
	add.f32 	%f112, %f111, %f102;
	ld.global.f32 	%f103, [%rd18+28];
	// begin inline asm
	{  cvt.rn.bf16.f32 %rs208, %f103;}

	// end inline asm
	ld.global.f32 	%f104, [%rd25+28];
	// begin inline asm
	{  cvt.rn.bf16.f32 %rs209, %f104;}

	// end inline asm
	// begin inline asm
	{ sub.bf16 %rs210,%rs208,%rs209; }

	// end inline asm
	// begin inline asm
	{ mul.bf16 %rs213,%rs210,%rs210; }

	// end inline asm
	// begin inline asm
	{ cvt.f32.bf16 %f105, %rs213;}

	// end inline asm
	add.f32 	%f141, %f112, %f105;
	add.s32 	%r46, %r46, 8;
$L__BB0_8:
	setp.eq.s32 	%p7, %r13, 0;
	@%p7 bra 	$L__BB0_14;
	and.b32  	%r16, %r26, 3;
	setp.lt.u32 	%p8, %r13, 4;
	@%p8 bra 	$L__BB0_11;
	add.s32 	%r39, %r46, %r3;
	mul.wide.s32 	%rd26, %r39, 4;
	add.s64 	%rd27, %rd2, %rd26;
	ld.global.f32 	%f114, [%rd27];
	// begin inline asm
	{  cvt.rn.bf16.f32 %rs217, %f114;}

	// end inline asm
	add.s32 	%r40, %r46, %r4;
	mul.wide.u32 	%rd28, %r40, 4;
	add.s64 	%rd29, %rd1, %rd28;
	ld.global.f32 	%f115, [%rd29];
	// begin inline asm
	{  cvt.rn.bf16.f32 %rs218, %f115;}

	// end inline asm
	// begin inline asm
	{ sub.bf16 %rs219,%rs217,%rs218; }

	// end inline asm
	// begin inline asm
	{ mul.bf16 %rs222,%rs219,%rs219; }

	// end inline asm
	// begin inline asm
	{ cvt.f32.bf16 %f116, %rs222;}

	// end inline asm
	add.f32 	%f126, %f141, %f116;
	ld.global.f32 	%f117, [%rd27+4];
	// begin inline asm
	{  cvt.rn.bf16.f32 %rs226, %f117;}

	// end inline asm
	cvt.u64.u32 	%rd30, %r4;
	cvt.u64.u32 	%rd31, %r46;
	add.s64 	%rd32, %rd31, %rd30;
	shl.b64 	%rd33, %rd32, 2;
	add.s64 	%rd34, %rd1, %rd33;
	ld.global.f32 	%f118, [%rd34+4];
	// begin inline asm
	{  cvt.rn.bf16.f32 %rs227, %f118;}

	// end inline asm
	// begin inline asm
	{ sub.bf16 %rs228,%rs226,%rs227; }

	// end inline asm
	// begin inline asm
	{ mul.bf16 %rs231,%rs228,%rs228; }

	// end inline asm
	// begin inline asm
	{ cvt.f32.bf16 %f119, %rs231;}

	// end inline asm
	add.f32 	%f127, %f126, %f119;
	ld.global.f32 	%f120, [%rd27+8];
	// begin inline asm
	{  cvt.rn.bf16.f32 %rs235, %f120;}

	// end inline asm
	ld.global.f32 	%f121, [%rd34+8];
	// begin inline asm
	{  cvt.rn.bf16.f32 %rs236, %f121;}

	// end inline asm
	// begin inline asm
	{ sub.bf16 %rs237,%rs235,%rs236; }

	// end inline asm
	// begin inline asm
	{ mul.bf16 %rs240,%rs237,%rs237; }

	// end inline asm
	// begin inline asm
	{ cvt.f32.bf16 %f122, %rs240;}

	// end inline asm
	add.f32 	%f128, %f127, %f122;
	ld.global.f32 	%f123, [%rd27+12];
	// begin inline asm
	{  cvt.rn.bf16.f32 %rs244, %f123;}

	// end inline asm
	ld.global.f32 	%f124, [%rd34+12];
	// begin inline asm
	{  cvt.rn.bf16.f32 %rs245, %f124;}

	// end inline asm
	// begin inline asm
	{ sub.bf16 %rs246,%rs244,%rs245; }

	// end inline asm
	// begin inline asm
	{ mul.bf16 %rs249,%rs246,%rs246; }

	// end inline asm
	// begin inline asm
	{ cvt.f32.bf16 %f125, %rs249;}

	// end inline asm
	add.f32 	%f141, %f128, %f125;
	add.s32 	%r46, %r46, 4;
$L__BB0_11:
	setp.eq.s32 	%p9, %r16, 0;
	@%p9 bra 	$L__BB0_14;
	add.s32 	%r41, %r46, %r4;
	mul.wide.u32 	%rd35, %r41, 4;
	add.s64 	%rd42, %rd1, %rd35;
	add.s32 	%r49, %r46, %r3;
	neg.s32 	%r48, %r16;
$L__BB0_13:
	.pragma "nounroll";
	mul.wide.s32 	%rd36, %r49, 4;
	add.s64 	%rd37, %rd2, %rd36;
	ld.global.f32 	%f129, [%rd37];
	// begin inline asm
	{  cvt.rn.bf16.f32 %rs253, %f129;}

	// end inline asm
	ld.global.f32 	%f130, [%rd42];
	// begin inline asm
	{  cvt.rn.bf16.f32 %rs254, %f130;}

	// end inline asm
	// begin inline asm
	{ sub.bf16 %rs255,%rs253,%rs254; }

	// end inline asm
	// begin inline asm
	{ mul.bf16 %rs258,%rs255,%rs255; }

	// end inline asm
	// begin inline asm
	{ cvt.f32.bf16 %f131, %rs258;}

	// end inline asm
	add.f32 	%f141, %f141, %f131;
	add.s64 	%rd42, %rd42, 4;
	add.s32 	%r49, %r49, 1;
	add.s32 	%r48, %r48, 1;
	setp.ne.s32 	%p10, %r48, 0;
	@%p10 bra 	$L__BB0_13;
$L__BB0_14:
	sqrt.rn.f32 	%f132, %f141;
	mad.lo.s32 	%r42, %r27, %r1, %r34;
	cvta.to.global.u64 	%rd38, %rd10;
	mul.wide.s32 	%rd39, %r42, 4;
	add.s64 	%rd40, %rd38, %rd39;
	st.global.f32 	[%rd40], %f132;
$L__BB0_15:
	ret;

}
	// .globl	_Z22hinge_loss_kernel_bf16PKfPKiPfi
.visible .entry _Z22hinge_loss_kernel_bf16PKfPKiPfi(
	.param .u64 .ptr .align 1 _Z22hinge_loss_kernel_bf16PKfPKiPfi_param_0,
	.param .u64 .ptr .align 1 _Z22hinge_loss_kernel_bf16PKfPKiPfi_param_1,
	.param .u64 .ptr .align 1 _Z22hinge_loss_kernel_bf16PKfPKiPfi_param_2,
	.param .u32 _Z22hinge_loss_kernel_bf16PKfPKiPfi_param_3
)
{
	.reg .pred 	%p<28>;
	.reg .b32 	%r<172>;
	.reg .b32 	%f<167>;
	.reg .b64 	%rd<56>;

	ld.param.u64 	%rd14, [_Z22hinge_loss_kernel_bf16PKfPKiPfi_param_0];
	ld.param.u64 	%rd15, [_Z22hinge_loss_kernel_bf16PKfPKiPfi_param_1];
	ld.param.u64 	%rd13, [_Z22hinge_loss_kernel_bf16PKfPKiPfi_param_2];
	ld.param.u32 	%r91, [_Z22hinge_loss_kernel_bf16PKfPKiPfi_param_3];
	cvta.to.global.u64 	%rd1, %rd14;
	cvta.to.global.u64 	%rd2, %rd15;
	mov.u32 	%r92, %ctaid.x;
	mov.u32 	%r93, %ntid.x;
	mov.u32 	%r94, %tid.x;
	mad.lo.s32 	%r1, %r92, %r93, %r94;
	setp.ge.s32 	%p1, %r1, %r91;
	@%p1 bra 	$L__BB1_62;
	setp.lt.s32 	%p2, %r91, 1;
	mov.b32 	%r126, 0;
	mov.f32 	%f122, 0f00000000;
	mov.f32 	%f121, %f122;
	mov.u32 	%r125, %r126;
	@%p2 bra 	$L__BB1_57;
	mul.wide.s32 	%rd16, %r1, 4;
	add.s64 	%rd17, %rd2, %rd16;
	ld.global.u32 	%r2, [%rd17];
	mul.lo.s32 	%r3, %r91, %r1;
	and.b32  	%r4, %r91, 7;
	setp.lt.u32 	%p3, %r91, 8;
	mov.f32 	%f121, 0f00000000;
	mov.b32 	%r158, 0;
	mov.u32 	%r125, %r158;
	mov.u32 	%r126, %r158;
	mov.f32 	%f122, %f121;
	@%p3 bra 	$L__BB1_29;
	and.b32  	%r158, %r91, 2147483640;
	neg.s32 	%r124, %r158;
	add.s64 	%rd55, %rd2, 16;
	mul.wide.s32 	%rd18, %r3, 4;
	add.s64 	%rd19, %rd18, %rd1;
	add.s64 	%rd54, %rd19, 16;
	mov.f32 	%f121, 0f00000000;
	mov.b32 	%r125, 0;
	mov.u32 	%r123, %r3;
	mov.u32 	%r126, %r125;
$L__BB1_4:
	.pragma "nounroll";
	mul.wide.s32 	%rd20, %r123, 4;
	add.s64 	%rd7, %rd1, %rd20;
	ld.global.u32 	%r99, [%rd55+-16];
	setp.ne.s32 	%p4, %r2, %r99;
	@%p4 bra 	$L__BB1_6;
	ld.global.f32 	%f84, [%rd7];
	add.f32 	%f122, %f122, %f84;
	add.s32 	%r126, %r126, 1;
	bra.uni 	$L__BB1_7;
$L__BB1_6:
	ld.global.f32 	%f83, [%rd7];
	add.f32 	%f121, %f121, %f83;
	add.s32 	%r125, %r125, 1;
$L__BB1_7:
	ld.global.u32 	%r100, [%rd55+-12];
	setp.eq.s32 	%p5, %r2, %r100;
	@%p5 bra 	$L__BB1_9;
	ld.global.f32 	%f85, [%rd54+-12];
	add.f32 	%f121, %f121, %f85;
	add.s32 	%r125, %r125, 1;
	bra.uni 	$L__BB1_10;
$L__BB1_9:
	ld.global.f32 	%f86, [%rd54+-12];
	add.f32 	%f122, %f122, %f86;
	add.s32 	%r126, %r126, 1;
$L__BB1_10:
	ld.global.u32 	%r101, [%rd55+-8];
	setp.eq.s32 	%p6, %r2, %r101;
	@%p6 bra 	$L__BB1_12;
	ld.global.f32 	%f87, [%rd54+-8];
	add.f32 	%f121, %f121, %f87;
	add.s32 	%r125, %r125, 1;
	bra.uni 	$L__BB1_13;
$L__BB1_12:
	ld.global.f32 	%f88, [%rd54+-8];
	add.f32 	%f122, %f122, %f88;
	add.s32 	%r126, %r126, 1;
$L__BB1_13:
	ld.global.u32 	%r102, [%rd55+-4];
	setp.eq.s32 	%p7, %r2, %r102;
	@%p7 bra 	$L__BB1_15;
	ld.global.f32 	%f89, [%rd54+-4];
	add.f32 	%f121, %f121, %f89;
	add.s32 	%r125, %r125, 1;
	bra.uni 	$L__BB1_16;
$L__BB1_15:
	ld.global.f32 	%f90, [%rd54+-4];
	add.f32 	%f122, %f122, %f90;
	add.s32 	%r126, %r126, 1;
$L__BB1_16:
	ld.global.u32 	%r103, [%rd55];
	setp.eq.s32 	%p8, %r2, %r103;
	@%p8 bra 	$L__BB1_18;
	ld.global.f32 	%f91, [%rd54];
	add.f32 	%f121, %f121, %f91;
	add.s32 	%r125, %r125, 1;
	bra.uni 	$L__BB1_19;
$L__BB1_18:
	ld.global.f32 	%f92, [%rd54];
	add.f32 	%f122, %f122, %f92;
	add.s32 	%r126, %r126, 1;
$L__BB1_19:
	ld.global.u32 	%r104, [%rd55+4];
	setp.eq.s32 	%p9, %r2, %r104;
	@%p9 bra 	$L__BB1_21;
	ld.global.f32 	%f93, [%rd54+4];
	add.f32 	%f121, %f121, %f93;
	add.s32 	%r125, %r125, 1;
	bra.uni 	$L__BB1_22;
$L__BB1_21:
	ld.global.f32 	%f94, [%rd54+4];
	add.f32 	%f122, %f122, %f94;
	add.s32 	%r126, %r126, 1;
$L__BB1_22:
	ld.global.u32 	%r105, [%rd55+8];
	setp.eq.s32 	%p10, %r2, %r105;
	@%p10 bra 	$L__BB1_24;
	ld.global.f32 	%f95, [%rd54+8];
	add.f32 	%f121, %f121, %f95;
	add.s32 	%r125, %r125, 1;
	bra.uni 	$L__BB1_25;
$L__BB1_24:
	ld.global.f32 	%f96, [%rd54+8];
	add.f32 	%f122, %f122, %f96;
	add.s32 	%r126, %r126, 1;
$L__BB1_25:
	ld.global.u32 	%r106, [%rd55+12];
	setp.eq.s32 	%p11, %r2, %r106;
	@%p11 bra 	$L__BB1_27;
	ld.global.f32 	%f97, [%rd54+12];
	add.f32 	%f121, %f121, %f97;
	add.s32 	%r125, %r125, 1;
	bra.uni 	$L__BB1_28;
$L__BB1_27:
	ld.global.f32 	%f98, [%rd54+12];
	add.f32 	%f122, %f122, %f98;
	add.s32 	%r126, %r126, 1;
$L__BB1_28:
	add.s32 	%r124, %r124, 8;
	add.s32 	%r123, %r123, 8;
	add.s64 	%rd55, %rd55, 32;
	add.s64 	%rd54, %rd54, 32;
	setp.ne.s32 	%p12, %r124, 0;
	@%p12 bra 	$L__BB1_4;
$L__BB1_29:
	setp.eq.s32 	%p13, %r4, 0;
	@%p13 bra 	$L__BB1_57;
	and.b32  	%r50, %r91, 3;
	setp.lt.u32 	%p14, %r4, 4;
	@%p14 bra 	$L__BB1_44;
	mul.wide.u32 	%rd21, %r158, 4;
	add.s64 	%rd10, %rd2, %rd21;
	ld.global.u32 	%r108, [%rd10];
	setp.eq.s32 	%p15, %r2, %r108;
	@%p15 bra 	$L__BB1_33;
	add.s32 	%r109, %r158, %r3;
	mul.wide.s32 	%rd22, %r109, 4;
	add.s64 	%rd23, %rd1, %rd22;
	ld.global.f32 	%f100, [%rd23];
	add.f32 	%f121, %f121, %f100;
	add.s32 	%r125, %r125, 1;
	bra.uni 	$L__BB1_34;
$L__BB1_33:
	add.s32 	%r110, %r158, %r3;
	mul.wide.s32 	%rd24, %r110, 4;
	add.s64 	%rd25, %rd1, %rd24;
	ld.global.f32 	%f101, [%rd25];
	add.f32 	%f122, %f122, %f101;
	add.s32 	%r126, %r126, 1;
$L__BB1_34:
	ld.global.u32 	%r111, [%rd10+4];
	setp.eq.s32 	%p16, %r2, %r111;
	cvt.s64.s32 	%rd26, %r3;
	cvt.u64.u32 	%rd27, %r158;
	add.s64 	%rd28, %rd27, %rd26;
	shl.b64 	%rd29, %rd28, 2;
	add.s64 	%rd11, %rd1, %rd29;
	@%p16 bra 	$L__BB1_36;
	ld.global.f32 	%f102, [%rd11+4];
	add.f32 	%f121, %f121, %f102;
	add.s32 	%r125, %r125, 1;
	bra.uni 	$L__BB1_37;
$L__BB1_36:
	ld.global.f32 	%f103, [%rd11+4];
	add.f32 	%f122, %f122, %f103;
	add.s32 	%r126, %r126, 1;
$L__BB1_37:
	ld.global.u32 	%r112, [%rd10+8];
	setp.eq.s32 	%p17, %r2, %r112;
	@%p17 bra 	$L__BB1_39;
	ld.global.f32 	%f104, [%rd11+8];
	add.f32 	%f121, %f121, %f104;
	add.s32 	%r125, %r125, 1;
	bra.uni 	$L__BB1_40;
$L__BB1_39:
	ld.global.f32 	%f105, [%rd11+8];
	add.f32 	%f122, %f122, %f105;
	add.s32 	%r126, %r126, 1;
$L__BB1_40:
	ld.global.u32 	%r113, [%rd10+12];
	setp.eq.s32 	%p18, %r2, %r113;
	@%p18 bra 	$L__BB1_42;
	ld.global.f32 	%f106, [%rd11+12];
	add.f32 	%f121, %f121, %f106;
	add.s32 	%r125, %r125, 1;
	bra.uni 	$L__BB1_43;
$L__BB1_42:
	ld.global.f32 	%f107, [%rd11+12];
	add.f32 	%f122, %f122, %f107;
	add.s32 	%r126, %r126, 1;
$L__BB1_43:
	add.s32 	%r158, %r158, 4;
$L__BB1_44:
	setp.eq.s32 	%p19, %r50, 0;
	@%p19 bra 	$L__BB1_57;
	setp.eq.s32 	%p20, %r50, 1;
	@%p20 bra 	$L__BB1_53;
	mul.wide.u32 	%rd30, %r158, 4;
	add.s64 	%rd12, %rd2, %rd30;
	ld.global.u32 	%r115, [%rd12];
	setp.eq.s32 	%p21, %r2, %r115;
	@%p21 bra 	$L__BB1_48;
	add.s32 	%r116, %r158, %r3;
	mul.wide.s32 	%rd31, %r116, 4;
	add.s64 	%rd32, %rd1, %rd31;
	ld.global.f32 	%f109, [%rd32];
	add.f32 	%f121, %f121, %f109;
	add.s32 	%r125, %r125, 1;
	bra.uni 	$L__BB1_49;
$L__BB1_48:
	add.s32 	%r117, %r158, %r3;
	mul.wide.s32 	%rd33, %r117, 4;
	add.s64 	%rd34, %rd1, %rd33;
	ld.global.f32 	%f110, [%rd34];
	add.f32 	%f122, %f122, %f110;
	add.s32 	%r126, %r126, 1;
$L__BB1_49:
	ld.global.u32 	%r118, [%rd12+4];
	setp.eq.s32 	%p22, %r2, %r118;
	@%p22 bra 	$L__BB1_51;
	cvt.s64.s32 	%rd35, %r3;
	cvt.u64.u32 	%rd36, %r158;
	add.s64 	%rd37, %rd36, %rd35;
	shl.b64 	%rd38, %rd37, 2;
	add.s64 	%rd39, %rd1, %rd38;
	ld.global.f32 	%f111, [%rd39+4];
	add.f32 	%f121, %f121, %f111;
	add.s32 	%r125, %r125, 1;
	bra.uni 	$L__BB1_52;
$L__BB1_51:
	cvt.s64.s32 	%rd40, %r3;
	cvt.u64.u32 	%rd41, %r158;
	add.s64 	%rd42, %rd41, %rd40;
	shl.b64 	%rd43, %rd42, 2;
	add.s64 	%rd44, %rd1, %rd43;
	ld.global.f32 	%f112, [%rd44+4];
	add.f32 	%f122, %f122, %f112;
	add.s32 	%r126, %r126, 1;
$L__BB1_52:
	add.s32 	%r158, %r158, 2;
$L__BB1_53:
	and.b32  	%r119, %r91, 1;
	setp.eq.b32 	%p23, %r119, 1;
	not.pred 	%p24, %p23;
	@%p24 bra 	$L__BB1_57;
	mul.wide.u32 	%rd45, %r158, 4;
	add.s64 	%rd46, %rd2, %rd45;
	ld.global.u32 	%r120, [%rd46];
	setp.eq.s32 	%p25, %r2, %r120;
	@%p25 bra 	$L__BB1_56;
	add.s32 	%r121, %r158, %r3;
	mul.wide.s32 	%rd47, %r121, 4;
	add.s64 	%rd48, %rd1, %rd47;
	ld.global.f32 	%f113, [%rd48];
	add.f32 	%f121, %f121, %f113;
	add.s32 	%r125, %r125, 1;
	bra.uni 	$L__BB1_57;
$L__BB1_56:
	add.s32 	%r122, %r158, %r3;
	mul.wide.s32 	%rd49, %r122, 4;
	add.s64 	%rd50, %rd1, %rd49;
	ld.global.f32 	%f114, [%rd50];
	add.f32 	%f122, %f122, %f114;
	add.s32 	%r126, %r126, 1;
$L__BB1_57:
	setp.lt.s32 	%p26, %r126, 1;
	@%p26 bra 	$L__BB1_59;
	cvt.rn.f32.u32 	%f115, %r126;
	div.rn.f32 	%f122, %f122, %f115;
$L__BB1_59:
	setp.lt.s32 	%p27, %r125, 1;
	@%p27 bra 	$L__BB1_61;
	cvt.rn.f32.u32 	%f116, %r125;
	div.rn.f32 	%f121, %f121, %f116;
$L__BB1_61:
	mov.f32 	%f117, 0f3F800000;
	sub.f32 	%f118, %f117, %f121;
	add.f32 	%f119, %f122, %f118;
	max.f32 	%f120, %f119, 0f00000000;
	cvta.to.global.u64 	%rd51, %rd13;
	mul.wide.s32 	%rd52, %r1, 4;
	add.s64 	%rd53, %rd51, %rd52;
	st.global.f32 	[%rd53], %f120;
$L__BB1_62:
	ret;

}


// ===== COMPILED SASS (sm_100) =====

	.target	sm_100

	.elftype	@"ET_EXEC"


//--------------------- .note.nv.tkinfo           --------------------------
	.section	.note.nv.tkinfo,"",@"SHT_NOTE"
	.sectionflags	@"SHF_NOTE_NV_TKINFO"
	.tkinfo
        /*0018*/ 	.word	0x00000002
        /*0030*/ 	.string	""
        /*0030*/ 	.string	"ptxas"
        /*0030*/ 	.string	"Cuda compilation tools, release 13.0, V13.0.88"
        /*0030*/ 	.string	"Build cuda_13.0.r13.0/compiler.36424714_0"
        /*0030*/ 	.string	"-arch sm_100 -m 64 "



//--------------------- .note.nv.cuinfo           --------------------------
	.section	.note.nv.cuinfo,"",@"SHT_NOTE"
	.sectionflags	@"SHF_NOTE_NV_CUINFO"
        /*0018*/ 	.short	0x0002
        /*001a*/ 	.short	0x0064
        /*001c*/ 	.short	0x0082
	.zero		2


//--------------------- .nv.info                  --------------------------
	.section	.nv.info,"",@"SHT_CUDA_INFO"
	.align	4


	//----- nvinfo : EIATTR_REGCOUNT
	.align		4
        /*0000*/ 	.byte	0x04, 0x2f
        /*0002*/ 	.short	(.L_1 - .L_0)
	.align		4
.L_0:
        /*0004*/ 	.word	index@(_Z29pairwise_distance_kernel_bf16PKfS0_Pfii)
        /*0008*/ 	.word	0x0000001f


	//----- nvinfo : EIATTR_FRAME_SIZE
	.align		4
.L_1:
        /*000c*/ 	.byte	0x04, 0x11
        /*000e*/ 	.short	(.L_3 - .L_2)
	.align		4
.L_2:
        /*0010*/ 	.word	index@($__internal_1_$__cuda_sm20_sqrt_rn_f32_slowpath)
        /*0014*/ 	.word	0x00000000


	//----- nvinfo : EIATTR_FRAME_SIZE
	.align		4
.L_3:
        /*0018*/ 	.byte	0x04, 0x11
        /*001a*/ 	.short	(.L_5 - .L_4)
	.align		4
.L_4:
        /*001c*/ 	.word	index@(_Z29pairwise_distance_kernel_bf16PKfS0_Pfii)
        /*0020*/ 	.word	0x00000000


	//----- nvinfo : EIATTR_REGCOUNT
	.align		4
.L_5:
        /*0024*/ 	.byte	0x04, 0x2f
        /*0026*/ 	.short	(.L_7 - .L_6)
	.align		4
.L_6:
        /*0028*/ 	.word	index@(_Z22hinge_loss_kernel_bf16PKfPKiPfi)
        /*002c*/ 	.word	0x00000020


	//----- nvinfo : EIATTR_FRAME_SIZE
	.align		4
.L_7:
        /*0030*/ 	.byte	0x04, 0x11
        /*0032*/ 	.short	(.L_9 - .L_8)
	.align		4
.L_8:
        /*0034*/ 	.word	index@($__internal_0_$__cuda_sm3x_div_rn_noftz_f32_slowpath)
        /*0038*/ 	.word	0x00000000


	//----- nvinfo : EIATTR_FRAME_SIZE
	.align		4
.L_9:
        /*003c*/ 	.byte	0x04, 0x11
        /*003e*/ 	.short	(.L_11 - .L_10)
	.align		4
.L_10:
        /*0040*/ 	.word	index@(_Z22hinge_loss_kernel_bf16PKfPKiPfi)
        /*0044*/ 	.word	0x00000000


	//----- nvinfo : EIATTR_MIN_STACK_SIZE
	.align		4
.L_11:
        /*0048*/ 	.byte	0x04, 0x12
        /*004a*/ 	.short	(.L_13 - .L_12)
	.align		4
.L_12:
        /*004c*/ 	.word	index@(_Z22hinge_loss_kernel_bf16PKfPKiPfi)
        /*0050*/ 	.word	0x00000000


	//----- nvinfo : EIATTR_MIN_STACK_SIZE
	.align		4
.L_13:
        /*0054*/ 	.byte	0x04, 0x12
        /*0056*/ 	.short	(.L_15 - .L_14)
	.align		4
.L_14:
        /*0058*/ 	.word	index@(_Z29pairwise_distance_kernel_bf16PKfS0_Pfii)
        /*005c*/ 	.word	0x00000000
.L_15:


//--------------------- .nv.compat                --------------------------
	.section	.nv.compat,"",@"SHT_CUDA_COMPAT_INFO"
	.align	4
        /*0000*/ 	.byte	0x02, 0x09, 0x00, 0x00, 0x02, 0x02, 0x01, 0x00, 0x02, 0x05, 0x05, 0x00, 0x03, 0x07, 0x01, 0x01
        /*0010*/ 	.byte	0x02, 0x03, 0x00, 0x00, 0x02, 0x06, 0x01, 0x00, 0x04, 0x0b, 0x08, 0x00, 0x01, 0x00, 0x00, 0x00
        /*0020*/ 	.byte	0x00, 0x00, 0x00, 0x00


//--------------------- .nv.info._Z22hinge_loss_kernel_bf16PKfPKiPfi --------------------------
	.section	.nv.info._Z22hinge_loss_kernel_bf16PKfPKiPfi,"",@"SHT_CUDA_INFO"
	.sectionflags	@""
	.align	4


	//----- nvinfo : EIATTR_CUDA_API_VERSION
	.align		4
        /*0000*/ 	.byte	0x04, 0x37
        /*0002*/ 	.short	(.L_17 - .L_16)
.L_16:
        /*0004*/ 	.word	0x00000082


	//----- nvinfo : EIATTR_KPARAM_INFO
	.align		4
.L_17:
        /*0008*/ 	.byte	0x04, 0x17
        /*000a*/ 	.short	(.L_19 - .L_18)
.L_18:
        /*000c*/ 	.word	0x00000000
        /*0010*/ 	.short	0x0003
        /*0012*/ 	.short	0x0018
        /*0014*/ 	.byte	0x00, 0xf0, 0x11, 0x00


	//----- nvinfo : EIATTR_KPARAM_INFO
	.align		4
.L_19:
        /*0018*/ 	.byte	0x04, 0x17
        /*001a*/ 	.short	(.L_21 - .L_20)
.L_20:
        /*001c*/ 	.word	0x00000000
        /*0020*/ 	.short	0x0002
        /*0022*/ 	.short	0x0010
        /*0024*/ 	.byte	0x00, 0xf5, 0x21, 0x00


	//----- nvinfo : EIATTR_KPARAM_INFO
	.align		4
.L_21:
        /*0028*/ 	.byte	0x04, 0x17
        /*002a*/ 	.short	(.L_23 - .L_22)
.L_22:
        /*002c*/ 	.word	0x00000000
        /*0030*/ 	.short	0x0001
        /*0032*/ 	.short	0x0008
        /*0034*/ 	.byte	0x00, 0xf5, 0x21, 0x00


	//----- nvinfo : EIATTR_KPARAM_INFO
	.align		4
.L_23:
        /*0038*/ 	.byte	0x04, 0x17
        /*003a*/ 	.short	(.L_25 - .L_24)
.L_24:
        /*003c*/ 	.word	0x00000000
        /*0040*/ 	.short	0x0000
        /*0042*/ 	.short	0x0000
        /*0044*/ 	.byte	0x00, 0xf5, 0x21, 0x00


	//----- nvinfo : EIATTR_SPARSE_MMA_MASK
	.align		4
.L_25:
        /*0048*/ 	.byte	0x03, 0x50
        /*004a*/ 	.short	0x0000


	//----- nvinfo : EIATTR_MAXREG_COUNT
	.align		4
        /*004c*/ 	.byte	0x03, 0x1b
        /*004e*/ 	.short	0x00ff


	//----- nvinfo : EIATTR_MERCURY_ISA_VERSION
	.align		4
        /*0050*/ 	.byte	0x03, 0x5f
        /*0052*/ 	.short	0x0101


	//----- nvinfo : EIATTR_VRC_CTA_INIT_COUNT
	.align		4
        /*0054*/ 	.byte	0x02, 0x4a
	.zero		1
	.zero		1


	//----- nvinfo : EIATTR_EXIT_INSTR_OFFSETS
	.align		4
        /*0058*/ 	.byte	0x04, 0x1c
        /*005a*/ 	.short	(.L_27 - .L_26)


	//   ....[0]....
.L_26:
        /*005c*/ 	.word	0x00000070


	//   ....[1]....
        /*0060*/ 	.word	0x00000f30


	//----- nvinfo : EIATTR_CRS_STACK_SIZE
	.align		4
.L_27:
        /*0064*/ 	.byte	0x04, 0x1e
        /*0066*/ 	.short	(.L_29 - .L_28)
.L_28:
        /*0068*/ 	.word	0x00000000


	//----- nvinfo : EIATTR_CBANK_PARAM_SIZE
	.align		4
.L_29:
        /*006c*/ 	.byte	0x03, 0x19
        /*006e*/ 	.short	0x001c


	//----- nvinfo : EIATTR_PARAM_CBANK
	.align		4
        /*0070*/ 	.byte	0x04, 0x0a
        /*0072*/ 	.short	(.L_31 - .L_30)
	.align		4
.L_30:
        /*0074*/ 	.word	index@(.nv.constant0._Z22hinge_loss_kernel_bf16PKfPKiPfi)
        /*0078*/ 	.short	0x0380
        /*007a*/ 	.short	0x001c


	//----- nvinfo : EIATTR_SW_WAR
	.align		4
.L_31:
        /*007c*/ 	.byte	0x04, 0x36
        /*007e*/ 	.short	(.L_33 - .L_32)
.L_32:
        /*0080*/ 	.word	0x00000008
.L_33:


//--------------------- .nv.info._Z29pairwise_distance_kernel_bf16PKfS0_Pfii --------------------------
	.section	.nv.info._Z29pairwise_distance_kernel_bf16PKfS0_Pfii,"",@"SHT_CUDA_INFO"
	.sectionflags	@""
	.align	4


	//----- nvinfo : EIATTR_CUDA_API_VERSION
	.align		4
        /*0000*/ 	.byte	0x04, 0x37
        /*0002*/ 	.short	(.L_35 - .L_34)
.L_34:
        /*0004*/ 	.word	0x00000082


	//----- nvinfo : EIATTR_KPARAM_INFO
	.align		4
.L_35:
        /*0008*/ 	.byte	0x04, 0x17
        /*000a*/ 	.short	(.L_37 - .L_36)
.L_36:
        /*000c*/ 	.word	0x00000000
        /*0010*/ 	.short	0x0004
        /*0012*/ 	.short	0x001c
        /*0014*/ 	.byte	0x00, 0xf0, 0x11, 0x00


	//----- nvinfo : EIATTR_KPARAM_INFO
	.align		4
.L_37:
        /*0018*/ 	.byte	0x04, 0x17
        /*001a*/ 	.short	(.L_39 - .L_38)
.L_38:
        /*001c*/ 	.word	0x00000000
        /*0020*/ 	.short	0x0003
        /*0022*/ 	.short	0x0018
        /*0024*/ 	.byte	0x00, 0xf0, 0x11, 0x00


	//----- nvinfo : EIATTR_KPARAM_INFO
	.align		4
.L_39:
        /*0028*/ 	.byte	0x04, 0x17
        /*002a*/ 	.short	(.L_41 - .L_40)
.L_40:
        /*002c*/ 	.word	0x00000000
        /*0030*/ 	.short	0x0002
        /*0032*/ 	.short	0x0010
        /*0034*/ 	.byte	0x00, 0xf5, 0x21, 0x00


	//----- nvinfo : EIATTR_KPARAM_INFO
	.align		4
.L_41:
        /*0038*/ 	.byte	0x04, 0x17
        /*003a*/ 	.short	(.L_43 - .L_42)
.L_42:
        /*003c*/ 	.word	0x00000000
        /*0040*/ 	.short	0x0001
        /*0042*/ 	.short	0x0008
        /*0044*/ 	.byte	0x00, 0xf5, 0x21, 0x00


	//----- nvinfo : EIATTR_KPARAM_INFO
	.align		4
.L_43:
        /*0048*/ 	.byte	0x04, 0x17
        /*004a*/ 	.short	(.L_45 - .L_44)
.L_44:
        /*004c*/ 	.word	0x00000000
        /*0050*/ 	.short	0x0000
        /*0052*/ 	.short	0x0000
        /*0054*/ 	.byte	0x00, 0xf5, 0x21, 0x00


	//----- nvinfo : EIATTR_SPARSE_MMA_MASK
	.align		4
.L_45:
        /*0058*/ 	.byte	0x03, 0x50
        /*005a*/ 	.short	0x0000


	//----- nvinfo : EIATTR_MAXREG_COUNT
	.align		4
        /*005c*/ 	.byte	0x03, 0x1b
        /*005e*/ 	.short	0x00ff


	//----- nvinfo : EIATTR_MERCURY_ISA_VERSION
	.align		4
        /*0060*/ 	.byte	0x03, 0x5f
        /*0062*/ 	.short	0x0101


	//----- nvinfo : EIATTR_VRC_CTA_INIT_COUNT
	.align		4
        /*0064*/ 	.byte	0x02, 0x4a
	.zero		1
	.zero		1


	//----- nvinfo : EIATTR_EXIT_INSTR_OFFSETS
	.align		4
        /*0068*/ 	.byte	0x04, 0x1c
        /*006a*/ 	.short	(.L_47 - .L_46)


	//   ....[0]....
.L_46:
        /*006c*/ 	.word	0x000000c0


	//   ....[1]....
        /*0070*/ 	.word	0x00001540


	//----- nvinfo : EIATTR_CRS_STACK_SIZE
	.align		4
.L_47:
        /*0074*/ 	.byte	0x04, 0x1e
        /*0076*/ 	.short	(.L_49 - .L_48)
.L_48:
        /*0078*/ 	.word	0x00000000


	//----- nvinfo : EIATTR_CBANK_PARAM_SIZE
	.align		4
.L_49:
        /*007c*/ 	.byte	0x03, 0x19
        /*007e*/ 	.short	0x0020


	//----- nvinfo : EIATTR_PARAM_CBANK
	.align		4
        /*0080*/ 	.byte	0x04, 0x0a
        /*0082*/ 	.short	(.L_51 - .L_50)
	.align		4
.L_50:
        /*0084*/ 	.word	index@(.nv.constant0._Z29pairwise_distance_kernel_bf16PKfS0_Pfii)
        /*0088*/ 	.short	0x0380
        /*008a*/ 	.short	0x0020


	//----- nvinfo : EIATTR_SW_WAR
	.align		4
.L_51:
        /*008c*/ 	.byte	0x04, 0x36
        /*008e*/ 	.short	(.L_53 - .L_52)
.L_52:
        /*0090*/ 	.word	0x00000008
.L_53:


//--------------------- .nv.callgraph             --------------------------
	.section	.nv.callgraph,"",@"SHT_CUDA_CALLGRAPH"
	.align	4
	.sectionentsize	8
	.align		4
        /*0000*/ 	.word	0x00000000
	.align		4
        /*0004*/ 	.word	0xffffffff
	.align		4
        /*0008*/ 	.word	0x00000000
	.align		4
        /*000c*/ 	.word	0xfffffffe
	.align		4
        /*0010*/ 	.word	0x00000000
	.align		4
        /*0014*/ 	.word	0xfffffffd
	.align		4
        /*0018*/ 	.word	0x00000000
	.align		4
        /*001c*/ 	.word	0xfffffffc


//--------------------- .text._Z22hinge_loss_kernel_bf16PKfPKiPfi --------------------------
	.section	.text._Z22hinge_loss_kernel_bf16PKfPKiPfi,"ax",@progbits
	.align	128
        .global         _Z22hinge_loss_kernel_bf16PKfPKiPfi
        .type           _Z22hinge_loss_kernel_bf16PKfPKiPfi,@function
        .size           _Z22hinge_loss_kernel_bf16PKfPKiPfi,(.L_x_36 - _Z22hinge_loss_kernel_bf16PKfPKiPfi)
        .other          _Z22hinge_loss_kernel_bf16PKfPKiPfi,@"STO_CUDA_ENTRY STV_DEFAULT"
_Z22hinge_loss_kernel_bf16PKfPKiPfi:
.text._Z22hinge_loss_kernel_bf16PKfPKiPfi:
[----:B------:R-:W-:Y:S01]  /*0000*/  LDC R1, c[0x0][0x37c] ;  /* 0x0000df00ff017b82 */ /* 0x000fe20000000800 */
[----:B------:R-:W0:Y:S07]  /*0010*/  S2R R0, SR_TID.X ;  /* 0x0000000000007919 */ /* 0x000e2e0000002100 */
[----:B------:R-:W0:Y:S01]  /*0020*/  S2UR UR5, SR_CTAID.X ;  /* 0x00000000000579c3 */ /* 0x000e220000002500 */
[----:B------:R-:W1:Y:S07]  /*0030*/  LDCU UR4, c[0x0][0x398] ;  /* 0x00007300ff0477ac */ /* 0x000e6e0008000800 */
[----:B------:R-:W0:Y:S02]  /*0040*/  LDC R11, c[0x0][0x360] ;  /* 0x0000d800ff0b7b82 */ /* 0x000e240000000800 */
[----:B0-----:R-:W-:-:S05]  /*0050*/  IMAD R11, R11, UR5, R0 ;  /* 0x000000050b0b7c24 */ /* 0x001fca000f8e0200 */
[----:B-1----:R-:W-:-:S13]  /*0060*/  ISETP.GE.AND P0, PT, R11, UR4, PT ;  /* 0x000000040b007c0c */ /* 0x002fda000bf06270 */
[----:B------:R-:W-:Y:S05]  /*0070*/  @P0 EXIT ;  /* 0x000000000000094d */ /* 0x000fea0003800000 */
[----:B------:R-:W-:Y:S01]  /*0080*/  UISETP.GE.AND UP0, UPT, UR4, 0x1, UPT ;  /* 0x000000010400788c */ /* 0x000fe2000bf06270 */
[----:B------:R-:W-:Y:S01]  /*0090*/  CS2R R2, SRZ ;  /* 0x0000000000027805 */ /* 0x000fe2000001ff00 */
[----:B------:R-:W-:Y:S01]  /*00a0*/  IMAD.MOV.U32 R0, RZ, RZ, RZ ;  /* 0x000000ffff007224 */ /* 0x000fe200078e00ff */
[----:B------:R-:W0:Y:S01]  /*00b0*/  LDCU.64 UR10, c[0x0][0x358] ;  /* 0x00006b00ff0a77ac */ /* 0x000e220008000a00 */
[----:B------:R-:W-:-:S05]  /*00c0*/  IMAD.MOV.U32 R10, RZ, RZ, RZ ;  /* 0x000000ffff0a7224 */ /* 0x000fca00078e00ff */
[----:B------:R-:W-:Y:S05]  /*00d0*/  BRA.U !UP0, `(.L_x_0) ;  /* 0x0000000908dc7547 */ /* 0x000fea000b800000 */
[----:B------:R-:W1:Y:S02]  /*00e0*/  LDC.64 R4, c[0x0][0x388] ;  /* 0x0000e200ff047b82 */ /* 0x000e640000000a00 */
[----:B-1----:R-:W-:-:S05]  /*00f0*/  IMAD.WIDE R4, R11, 0x4, R4 ;  /* 0x000000040b047825 */ /* 0x002fca00078e0204 */
[----:B0-----:R0:W5:Y:S01]  /*0100*/  LDG.E R12, desc[UR10][R4.64] ;  /* 0x0000000a040c7981 */ /* 0x001162000c1e1900 */
[----:B------:R-:W-:Y:S01]  /*0110*/  UISETP.GE.U32.AND UP1, UPT, UR4, 0x8, UPT ;  /* 0x000000080400788c */ /* 0x000fe2000bf26070 */
[----:B------:R-:W-:Y:S01]  /*0120*/  HFMA2 R14, -RZ, RZ, 0, 0 ;  /* 0x00000000ff0e7431 */ /* 0x000fe200000001ff */
[----:B------:R-:W-:Y:S02]  /*0130*/  ULOP3.LUT UR8, UR4, 0x7, URZ, 0xc0, !UPT ;  /* 0x0000000704087892 */ /* 0x000fe4000f8ec0ff */
[----:B------:R-:W-:Y:S01]  /*0140*/  IMAD R13, R11, UR4, RZ ;  /* 0x000000040b0d7c24 */ /* 0x000fe2000f8e02ff */
[----:B------:R-:W-:Y:S01]  /*0150*/  CS2R R2, SRZ ;  /* 0x0000000000027805 */ /* 0x000fe2000001ff00 */
[----:B------:R-:W-:Y:S01]  /*0160*/  IMAD.MOV.U32 R10, RZ, RZ, RZ ;  /* 0x000000ffff0a7224 */ /* 0x000fe200078e00ff */
[----:B------:R-:W-:Y:S01]  /*0170*/  UISETP.NE.AND UP0, UPT, UR8, URZ, UPT ;  /* 0x000000ff0800728c */ /* 0x000fe2000bf05270 */
[----:B------:R-:W-:Y:S01]  /*0180*/  IMAD.MOV.U32 R0, RZ, RZ, RZ ;  /* 0x000000ffff007224 */ /* 0x000fe200078e00ff */
[----:B0-----:R-:W-:Y:S09]  /*0190*/  BRA.U !UP1, `(.L_x_1) ;  /* 0x00000005094c7547 */ /* 0x001ff2000b800000 */
[----:B------:R-:W0:Y:S01]  /*01a0*/  LDC.64 R2, c[0x0][0x380] ;  /* 0x0000e000ff027b82 */ /* 0x000e220000000a00 */
[----:B------:R-:W1:Y:S01]  /*01b0*/  LDCU.64 UR6, c[0x0][0x388] ;  /* 0x00007100ff0677ac */ /* 0x000e620008000a00 */
[----:B------:R-:W-:Y:S02]  /*01c0*/  IMAD.MOV.U32 R10, RZ, RZ, RZ ;  /* 0x000000ffff0a7224 */ /* 0x000fe400078e00ff */
[----:B------:R-:W-:Y:S01]  /*01d0*/  IMAD.MOV.U32 R15, RZ, RZ, R13 ;  /* 0x000000ffff0f7224 */ /* 0x000fe200078e000d */
[----:B------:R-:W-:-:S03]  /*01e0*/  ULOP3.LUT UR4, UR4, 0x7ffffff8, URZ, 0xc0, !UPT ;  /* 0x7ffffff804047892 */ /* 0x000fc6000f8ec0ff */
[----:B------:R-:W2:Y:S03]  /*01f0*/  LDC.64 R4, c[0x0][0x380] ;  /* 0x0000e000ff047b82 */ /* 0x000ea60000000a00 */
[----:B------:R-:W-:Y:S01]  /*0200*/  MOV R14, UR4 ;  /* 0x00000004000e7c02 */ /* 0x000fe20008000f00 */
[----:B-1----:R-:W-:-:S04]  /*0210*/  UIADD3 UR5, UP1, UPT, UR6, 0x10, URZ ;  /* 0x0000001006057890 */ /* 0x002fc8000ff3e0ff */
[----:B------:R-:W-:Y:S01]  /*0220*/  UIADD3.X UR6, UPT, UPT, URZ, UR7, URZ, UP1, !UPT ;  /* 0x00000007ff067290 */ /* 0x000fe20008ffe4ff */
[----:B0-----:R-:W-:Y:S01]  /*0230*/  IMAD.WIDE R2, R13, 0x4, R2 ;  /* 0x000000040d027825 */ /* 0x001fe200078e0202 */
[----:B------:R-:W-:-:S03]  /*0240*/  UIADD3 UR7, UPT, UPT, -UR4, URZ, URZ ;  /* 0x000000ff04077290 */ /* 0x000fc6000fffe1ff */
[----:B------:R-:W-:Y:S01]  /*0250*/  IMAD.U32 R6, RZ, RZ, UR5 ;  /* 0x00000005ff067e24 */ /* 0x000fe2000f8e00ff */
[----:B------:R-:W-:Y:S01]  /*0260*/  IADD3 R16, P0, PT, R2, 0x10, RZ ;  /* 0x0000001002107810 */ /* 0x000fe20007f1e0ff */
[----:B------:R-:W-:-:S03]  /*0270*/  IMAD.U32 R7, RZ, RZ, UR6 ;  /* 0x00000006ff077e24 */ /* 0x000fc6000f8e00ff */
[----:B------:R-:W-:Y:S02]  /*0280*/  IADD3.X R25, PT, PT, RZ, R3, RZ, P0, !PT ;  /* 0x00000003ff197210 */ /* 0x000fe400007fe4ff */
[----:B--2---:R-:W-:-:S07]  /*0290*/  CS2R R2, SRZ ;  /* 0x0000000000027805 */ /* 0x004fce000001ff00 */
.L_x_2:
[----:B------:R-:W2:Y:S01]  /*02a0*/  LDG.E R17, desc[UR10][R6.64+-0x10] ;  /* 0xfffff00a06117981 */ /* 0x000ea2000c1e1900 */
[----:B------:R-:W-:-:S03]  /*02b0*/  IMAD.WIDE R8, R15, 0x4, R4 ;  /* 0x000000040f087825 */ /* 0x000fc600078e0204 */
[----:B------:R-:W3:Y:S04]  /*02c0*/  LDG.E R21, desc[UR10][R6.64+-0xc] ;  /* 0xfffff40a06157981 */ /* 0x000ee8000c1e1900 */
[----:B------:R0:W4:Y:S04]  /*02d0*/  LDG.E R18, desc[UR10][R8.64] ;  /* 0x0000000a08127981 */ /* 0x000128000c1e1900 */
[----:B------:R-:W4:Y:S04]  /*02e0*/  LDG.E R29, desc[UR10][R6.64+-0x8] ;  /* 0xfffff80a061d7981 */ /* 0x000f28000c1e1900 */
[----:B------:R-:W4:Y:S01]  /*02f0*/  LDG.E R27, desc[UR10][R6.64] ;  /* 0x0000000a061b7981 */ /* 0x000f22000c1e1900 */
[----:B0-----:R-:W-:Y:S01]  /*0300*/  IMAD.MOV.U32 R9, RZ, RZ, R25 ;  /* 0x000000ffff097224 */ /* 0x001fe200078e0019 */
[----:B------:R-:W-:-:S02]  /*0310*/  MOV R8, R16 ;  /* 0x0000001000087202 */ /* 0x000fc40000000f00 */
[----:B------:R-:W4:Y:S04]  /*0320*/  LDG.E R25, desc[UR10][R6.64+-0x4] ;  /* 0xfffffc0a06197981 */ /* 0x000f28000c1e1900 */
[----:B------:R-:W4:Y:S04]  /*0330*/  LDG.E R16, desc[UR10][R8.64+-0xc] ;  /* 0xfffff40a08107981 */ /* 0x000f28000c1e1900 */
[----:B------:R-:W4:Y:S04]  /*0340*/  LDG.E R19, desc[UR10][R6.64+0x4] ;  /* 0x0000040a06137981 */ /* 0x000f28000c1e1900 */
[----:B------:R-:W4:Y:S04]  /*0350*/  LDG.E R23, desc[UR10][R6.64+0x8] ;  /* 0x0000080a06177981 */ /* 0x000f28000c1e1900 */
[----:B------:R0:W4:Y:S04]  /*0360*/  LDG.E R20, desc[UR10][R6.64+0xc] ;  /* 0x00000c0a06147981 */ /* 0x000128000c1e1900 */
[----:B------:R-:W4:Y:S04]  /*0370*/  LDG.E R22, desc[UR10][R8.64+0x4] ;  /* 0x0000040a08167981 */ /* 0x000f28000c1e1900 */
[----:B------:R-:W4:Y:S01]  /*0380*/  LDG.E R24, desc[UR10][R8.64+0x8] ;  /* 0x0000080a08187981 */ /* 0x000f22000c1e1900 */
[----:B--2--5:R-:W-:-:S03]  /*0390*/  ISETP.NE.AND P4, PT, R12, R17, PT ;  /* 0x000000110c00720c */ /* 0x024fc60003f85270 */
[----:B------:R-:W2:Y:S01]  /*03a0*/  LDG.E R17, desc[UR10][R8.64+-0x8] ;  /* 0xfffff80a08117981 */ /* 0x000ea2000c1e1900 */
[----:B---3--:R-:W-:-:S03]  /*03b0*/  ISETP.NE.AND P3, PT, R12, R21, PT ;  /* 0x000000150c00720c */ /* 0x008fc60003f65270 */
[----:B------:R-:W3:Y:S06]  /*03c0*/  LDG.E R21, desc[UR10][R8.64+-0x4] ;  /* 0xfffffc0a08157981 */ /* 0x000eec000c1e1900 */
[--C-:B----4-:R-:W-:Y:S01]  /*03d0*/  @!P4 FADD R0, R0, R18.reuse ;  /* 0x000000120000c221 */ /* 0x110fe20000000000 */
[----:B------:R-:W-:Y:S02]  /*03e0*/  @P4 FADD R2, R2, R18 ;  /* 0x0000001202024221 */ /* 0x000fe40000000000 */
[----:B------:R-:W4:Y:S01]  /*03f0*/  LDG.E R18, desc[UR10][R8.64] ;  /* 0x0000000a08127981 */ /* 0x000f22000c1e1900 */
[----:B------:R-:W-:-:S03]  /*0400*/  ISETP.NE.AND P2, PT, R12, R29, PT ;  /* 0x0000001d0c00720c */ /* 0x000fc60003f45270 */
[----:B------:R-:W4:Y:S01]  /*0410*/  LDG.E R29, desc[UR10][R8.64+0xc] ;  /* 0x00000c0a081d7981 */ /* 0x000f22000c1e1900 */
[----:B------:R-:W-:Y:S01]  /*0420*/  @!P4 VIADD R3, R3, 0x1 ;  /* 0x000000010303c836 */ /* 0x000fe20000000000 */
[----:B------:R-:W-:Y:S02]  /*0430*/  ISETP.NE.AND P1, PT, R12, R25, PT ;  /* 0x000000190c00720c */ /* 0x000fe40003f25270 */
[----:B------:R-:W-:Y:S01]  /*0440*/  @P4 IADD3 R10, PT, PT, R10, 0x1, RZ ;  /* 0x000000010a0a4810 */ /* 0x000fe20007ffe0ff */
[----:B------:R-:W-:Y:S01]  /*0450*/  @!P3 VIADD R3, R3, 0x1 ;  /* 0x000000010303b836 */ /* 0x000fe20000000000 */
[----:B------:R-:W-:Y:S02]  /*0460*/  ISETP.NE.AND P0, PT, R12, R27, PT ;  /* 0x0000001b0c00720c */ /* 0x000fe40003f05270 */
[----:B------:R-:W-:Y:S01]  /*0470*/  @P3 IADD3 R10, PT, PT, R10, 0x1, RZ ;  /* 0x000000010a0a3810 */ /* 0x000fe20007ffe0ff */
[--C-:B------:R-:W-:Y:S01]  /*0480*/  @P3 FADD R2, R2, R16.reuse ;  /* 0x0000001002023221 */ /* 0x100fe20000000000 */
[----:B------:R-:W-:Y:S01]  /*0490*/  @!P3 FADD R0, R0, R16 ;  /* 0x000000100000b221 */ /* 0x000fe20000000000 */
[----:B------:R-:W-:-:S02]  /*04a0*/  @!P2 IADD3 R3, PT, PT, R3, 0x1, RZ ;  /* 0x000000010303a810 */ /* 0x000fc40007ffe0ff */
[----:B------:R-:W-:Y:S01]  /*04b0*/  ISETP.NE.AND P3, PT, R12, R19, PT ;  /* 0x000000130c00720c */ /* 0x000fe20003f65270 */
[----:B------:R-:W-:Y:S02]  /*04c0*/  @P2 VIADD R10, R10, 0x1 ;  /* 0x000000010a0a2836 */ /* 0x000fe40000000000 */
[----:B------:R-:W-:Y:S02]  /*04d0*/  @!P1 VIADD R3, R3, 0x1 ;  /* 0x0000000103039836 */ /* 0x000fe40000000000 */
[----:B------:R-:W-:Y:S01]  /*04e0*/  @P1 VIADD R10, R10, 0x1 ;  /* 0x000000010a0a1836 */ /* 0x000fe20000000000 */
[----:B------:R-:W-:Y:S01]  /*04f0*/  UIADD3 UR7, UPT, UPT, UR7, 0x8, URZ ;  /* 0x0000000807077890 */ /* 0x000fe2000fffe0ff */
[----:B------:R-:W-:Y:S01]  /*0500*/  @!P0 VIADD R3, R3, 0x1 ;  /* 0x0000000103038836 */ /* 0x000fe20000000000 */
[----:B0-----:R-:W-:Y:S02]  /*0510*/  IADD3 R6, P5, PT, R6, 0x20, RZ ;  /* 0x0000002006067810 */ /* 0x001fe40007fbe0ff */
[----:B------:R-:W-:Y:S01]  /*0520*/  @P0 IADD3 R10, PT, PT, R10, 0x1, RZ ;  /* 0x000000010a0a0810 */ /* 0x000fe20007ffe0ff */
[----:B------:R-:W-:-:S02]  /*0530*/  UISETP.NE.AND UP1, UPT, UR7, URZ, UPT ;  /* 0x000000ff0700728c */ /* 0x000fc4000bf25270 */
[----:B------:R-:W-:Y:S02]  /*0540*/  @!P3 IADD3 R3, PT, PT, R3, 0x1, RZ ;  /* 0x000000010303b810 */ /* 0x000fe40007ffe0ff */
[----:B------:R-:W-:Y:S02]  /*0550*/  @P3 VIADD R10, R10, 0x1 ;  /* 0x000000010a0a3836 */ /* 0x000fe40000000000 */
[----:B------:R-:W-:Y:S01]  /*0560*/  IMAD.X R7, RZ, RZ, R7, P5 ;  /* 0x000000ffff077224 */ /* 0x000fe200028e0607 */
[----:B------:R-:W-:Y:S02]  /*0570*/  IADD3 R16, P5, PT, R8, 0x20, RZ ;  /* 0x0000002008107810 */ /* 0x000fe40007fbe0ff */
[----:B------:R-:W-:-:S03]  /*0580*/  IADD3 R15, PT, PT, R15, 0x8, RZ ;  /* 0x000000080f0f7810 */ /* 0x000fc60007ffe0ff */
[----:B------:R-:W-:Y:S02]  /*0590*/  IMAD.X R25, RZ, RZ, R9, P5 ;  /* 0x000000ffff197224 */ /* 0x000fe400028e0609 */
[--C-:B--2---:R-:W-:Y:S01]  /*05a0*/  @P2 FADD R2, R2, R17.reuse ;  /* 0x0000001102022221 */ /* 0x104fe20000000000 */
[----:B------:R-:W-:Y:S01]  /*05b0*/  @!P2 FADD R0, R0, R17 ;  /* 0x000000110000a221 */ /* 0x000fe20000000000 */
[----:B------:R-:W-:Y:S02]  /*05c0*/  ISETP.NE.AND P2, PT, R12, R23, PT ;  /* 0x000000170c00720c */ /* 0x000fe40003f45270 */
[--C-:B---3--:R-:W-:Y:S01]  /*05d0*/  @P1 FADD R2, R2, R21.reuse ;  /* 0x0000001502021221 */ /* 0x108fe20000000000 */
[----:B------:R-:W-:Y:S01]  /*05e0*/  @!P1 FADD R0, R0, R21 ;  /* 0x0000001500009221 */ /* 0x000fe20000000000 */
[----:B------:R-:W-:Y:S02]  /*05f0*/  ISETP.NE.AND P1, PT, R12, R20, PT ;  /* 0x000000140c00720c */ /* 0x000fe40003f25270 */
[--C-:B----4-:R-:W-:Y:S01]  /*0600*/  @P0 FADD R2, R2, R18.reuse ;  /* 0x0000001202020221 */ /* 0x110fe20000000000 */
[----:B------:R-:W-:-:S03]  /*0610*/  @!P0 FADD R0, R0, R18 ;  /* 0x0000001200008221 */ /* 0x000fc60000000000 */
[--C-:B------:R-:W-:Y:S01]  /*0620*/  @P3 FADD R2, R2, R22.reuse ;  /* 0x0000001602023221 */ /* 0x100fe20000000000 */
[----:B------:R-:W-:Y:S02]  /*0630*/  @!P3 FADD R0, R0, R22 ;  /* 0x000000160000b221 */ /* 0x000fe40000000000 */
[----:B------:R-:W-:Y:S02]  /*0640*/  @P2 VIADD R10, R10, 0x1 ;  /* 0x000000010a0a2836 */ /* 0x000fe40000000000 */
[--C-:B------:R-:W-:Y:S01]  /*0650*/  @P2 FADD R2, R2, R24.reuse ;  /* 0x0000001802022221 */ /* 0x100fe20000000000 */
[----:B------:R-:W-:Y:S01]  /*0660*/  @!P2 FADD R0, R0, R24 ;  /* 0x000000180000a221 */ /* 0x000fe20000000000 */
[----:B------:R-:W-:Y:S02]  /*0670*/  @!P2 VIADD R3, R3, 0x1 ;  /* 0x000000010303a836 */ /* 0x000fe40000000000 */
[--C-:B------:R-:W-:Y:S01]  /*0680*/  @P1 FADD R2, R2, R29.reuse ;  /* 0x0000001d02021221 */ /* 0x100fe20000000000 */
[----:B------:R-:W-:Y:S01]  /*0690*/  @!P1 FADD R0, R0, R29 ;  /* 0x0000001d00009221 */ /* 0x000fe20000000000 */
[----:B------:R-:W-:-:S02]  /*06a0*/  @P1 VIADD R10, R10, 0x1 ;  /* 0x000000010a0a1836 */ /* 0x000fc40000000000 */
[----:B------:R-:W-:Y:S01]  /*06b0*/  @!P1 VIADD R3, R3, 0x1 ;  /* 0x0000000103039836 */ /* 0x000fe20000000000 */
[----:B------:R-:W-:Y:S06]  /*06c0*/  BRA.U UP1, `(.L_x_2) ;  /* 0xfffffff901f47547 */ /* 0x000fec000b83ffff */
.L_x_1:
[----:B------:R-:W-:Y:S05]  /*06d0*/  BRA.U !UP0, `(.L_x_0) ;  /* 0x00000005085c7547 */ /* 0x000fea000b800000 */
[----:B------:R-:W0:Y:S01]  /*06e0*/  LDCU UR4, c[0x0][0x398] ;  /* 0x00007300ff0477ac */ /* 0x000e220008000800 */
[----:B------:R-:W-:Y:S02]  /*06f0*/  UISETP.GE.U32.AND UP0, UPT, UR8, 0x4, UPT ;  /* 0x000000040800788c */ /* 0x000fe4000bf06070 */
[----:B0-----:R-:W-:-:S04]  /*0700*/  ULOP3.LUT UR5, UR4, 0x3, URZ, 0xc0, !UPT ;  /* 0x0000000304057892 */ /* 0x001fc8000f8ec0ff */
[----:B------:R-:W-:-:S03]  /*0710*/  UISETP.NE.AND UP1, UPT, UR5, URZ, UPT ;  /* 0x000000ff0500728c */ /* 0x000fc6000bf25270 */
[----:B------:R-:W-:Y:S08]  /*0720*/  BRA.U !UP0, `(.L_x_3) ;  /* 0x00000001089c7547 */ /* 0x000ff0000b800000 */
[----:B------:R-:W0:Y:S01]  /*0730*/  LDC.64 R4, c[0x0][0x388] ;  /* 0x0000e200ff047b82 */ /* 0x000e220000000a00 */
[----:B------:R-:W1:Y:S01]  /*0740*/  LDCU.64 UR6, c[0x0][0x380] ;  /* 0x00007000ff0677ac */ /* 0x000e620008000a00 */
[----:B------:R-:W-:-:S06]  /*0750*/  IADD3 R7, PT, PT, R13, R14, RZ ;  /* 0x0000000e0d077210 */ /* 0x000fcc0007ffe0ff */
[----:B------:R-:W2:Y:S01]  /*0760*/  LDC.64 R8, c[0x0][0x380] ;  /* 0x0000e000ff087b82 */ /* 0x000ea20000000a00 */
[----:B------:R-:W-:Y:S01]  /*0770*/  IADD3 R16, P0, PT, R13, R14, RZ ;  /* 0x0000000e0d107210 */ /* 0x000fe20007f1e0ff */
[----:B0-----:R-:W-:-:S05]  /*0780*/  IMAD.WIDE.U32 R4, R14, 0x4, R4 ;  /* 0x000000040e047825 */ /* 0x001fca00078e0004 */
[----:B------:R-:W3:Y:S04]  /*0790*/  LDG.E R15, desc[UR10][R4.64] ;  /* 0x0000000a040f7981 */ /* 0x000ee8000c1e1900 */
[----:B------:R-:W4:Y:S01]  /*07a0*/  LDG.E R17, desc[UR10][R4.64+0x4] ;  /* 0x0000040a04117981 */ /* 0x000f22000c1e1900 */
[----:B--2---:R-:W-:Y:S01]  /*07b0*/  IMAD.WIDE R8, R7, 0x4, R8 ;  /* 0x0000000407087825 */ /* 0x004fe200078e0208 */
[----:B------:R-:W-:Y:S02]  /*07c0*/  LEA.HI.X.SX32 R7, R13, RZ, 0x1, P0 ;  /* 0x000000ff0d077211 */ /* 0x000fe400000f0eff */
[----:B------:R-:W2:Y:S01]  /*07d0*/  LDG.E R21, desc[UR10][R4.64+0x8] ;  /* 0x0000080a04157981 */ /* 0x000ea2000c1e1900 */
[----:B-1----:R-:W-:-:S03]  /*07e0*/  LEA R6, P0, R16, UR6, 0x2 ;  /* 0x0000000610067c11 */ /* 0x002fc6000f8010ff */
[----:B------:R-:W2:Y:S01]  /*07f0*/  LDG.E R25, desc[UR10][R4.64+0xc] ;  /* 0x00000c0a04197981 */ /* 0x000ea2000c1e1900 */
[----:B------:R-:W-:-:S03]  /*0800*/  LEA.HI.X R7, R16, UR7, R7, 0x2, P0 ;  /* 0x0000000710077c11 */ /* 0x000fc600080f1407 */
[----:B------:R-:W2:Y:S04]  /*0810*/  LDG.E R9, desc[UR10][R8.64] ;  /* 0x0000000a08097981 */ /* 0x000ea8000c1e1900 */
[----:B------:R-:W2:Y:S04]  /*0820*/  LDG.E R19, desc[UR10][R6.64+0x4] ;  /* 0x0000040a06137981 */ /* 0x000ea8000c1e1900 */
[----:B------:R-:W2:Y:S04]  /*0830*/  LDG.E R23, desc[UR10][R6.64+0x8] ;  /* 0x0000080a06177981 */ /* 0x000ea8000c1e1900 */
[----:B------:R-:W2:Y:S01]  /*0840*/  LDG.E R27, desc[UR10][R6.64+0xc] ;  /* 0x00000c0a061b7981 */ /* 0x000ea2000c1e1900 */
[----:B------:R-:W-:Y:S01]  /*0850*/  VIADD R14, R14, 0x4 ;  /* 0x000000040e0e7836 */ /* 0x000fe20000000000 */
[----:B---3-5:R-:W-:-:S02]  /*0860*/  ISETP.NE.AND P0, PT, R12, R15, PT ;  /* 0x0000000f0c00720c */ /* 0x028fc40003f05270 */
[C---:B----4-:R-:W-:Y:S02]  /*0870*/  ISETP.NE.AND P1, PT, R12.reuse, R17, PT ;  /* 0x000000110c00720c */ /* 0x050fe40003f25270 */
[----:B--2---:R-:W-:-:S09]  /*0880*/  ISETP.NE.AND P2, PT, R12, R21, PT ;  /* 0x000000150c00720c */ /* 0x004fd20003f45270 */
[----:B------:R-:W-:Y:S01]  /*0890*/  @P0 VIADD R10, R10, 0x1 ;  /* 0x000000010a0a0836 */ /* 0x000fe20000000000 */
[----:B------:R-:W-:Y:S01]  /*08a0*/  ISETP.NE.AND P3, PT, R12, R25, PT ;  /* 0x000000190c00720c */ /* 0x000fe20003f65270 */
[----:B------:R-:W-:Y:S02]  /*08b0*/  @!P0 VIADD R3, R3, 0x1 ;  /* 0x0000000103038836 */ /* 0x000fe40000000000 */
[--C-:B------:R-:W-:Y:S01]  /*08c0*/  @P0 FADD R2, R2, R9.reuse ;  /* 0x0000000902020221 */ /* 0x100fe20000000000 */
[----:B------:R-:W-:Y:S01]  /*08d0*/  @!P0 FADD R0, R0, R9 ;  /* 0x0000000900008221 */ /* 0x000fe20000000000 */
[----:B------:R-:W-:Y:S01]  /*08e0*/  @P1 IADD3 R10, PT, PT, R10, 0x1, RZ ;  /* 0x000000010a0a1810 */ /* 0x000fe20007ffe0ff */
[----:B------:R-:W-:Y:S02]  /*08f0*/  @!P1 VIADD R3, R3, 0x1 ;  /* 0x0000000103039836 */ /* 0x000fe40000000000 */
[--C-:B------:R-:W-:Y:S01]  /*0900*/  @P1 FADD R2, R2, R19.reuse ;  /* 0x0000001302021221 */ /* 0x100fe20000000000 */
[----:B------:R-:W-:Y:S01]  /*0910*/  @!P1 FADD R0, R0, R19 ;  /* 0x0000001300009221 */ /* 0x000fe20000000000 */
[----:B------:R-:W-:Y:S01]  /*0920*/  @P2 VIADD R10, R10, 0x1 ;  /* 0x000000010a0a2836 */ /* 0x000fe20000000000 */
[----:B------:R-:W-:Y:S01]  /*0930*/  @!P2 IADD3 R3, PT, PT, R3, 0x1, RZ ;  /* 0x000000010303a810 */ /* 0x000fe20007ffe0ff */
[--C-:B------:R-:W-:Y:S01]  /*0940*/  @P2 FADD R2, R2, R23.reuse ;  /* 0x0000001702022221 */ /* 0x100fe20000000000 */
[----:B------:R-:W-:-:S02]  /*0950*/  @!P2 FADD R0, R0, R23 ;  /* 0x000000170000a221 */ /* 0x000fc40000000000 */
[----:B------:R-:W-:Y:S01]  /*0960*/  @P3 IADD3 R10, PT, PT, R10, 0x1, RZ ;  /* 0x000000010a0a3810 */ /* 0x000fe20007ffe0ff */
[--C-:B------:R-:W-:Y:S01]  /*0970*/  @P3 FADD R2, R2, R27.reuse ;  /* 0x0000001b02023221 */ /* 0x100fe20000000000 */
[----:B------:R-:W-:Y:S01]  /*0980*/  @!P3 FADD R0, R0, R27 ;  /* 0x0000001b0000b221 */ /* 0x000fe20000000000 */
[----:B------:R-:W-:-:S07]  /*0990*/  @!P3 VIADD R3, R3, 0x1 ;  /* 0x000000010303b836 */ /* 0x000fce0000000000 */
.L_x_3:
[----:B------:R-:W-:Y:S05]  /*09a0*/  BRA.U !UP1, `(.L_x_0) ;  /* 0x0000000109a87547 */ /* 0x000fea000b800000 */
[----:B------:R-:W-:Y:S02]  /*09b0*/  UISETP.NE.AND UP0, UPT, UR5, 0x1, UPT ;  /* 0x000000010500788c */ /* 0x000fe4000bf05270 */
[----:B------:R-:W-:-:S04]  /*09c0*/  ULOP3.LUT UR4, UR4, 0x1, URZ, 0xc0, !UPT ;  /* 0x0000000104047892 */ /* 0x000fc8000f8ec0ff */
[----:B------:R-:W-:-:S03]  /*09d0*/  UISETP.NE.U32.AND UP1, UPT, UR4, 0x1, UPT ;  /* 0x000000010400788c */ /* 0x000fc6000bf25070 */
[----:B------:R-:W-:Y:S08]  /*09e0*/  BRA.U !UP0, `(.L_x_4) ;  /* 0x0000000108647547 */ /* 0x000ff0000b800000 */
[----:B------:R-:W0:Y:S01]  /*09f0*/  LDC.64 R6, c[0x0][0x388] ;  /* 0x0000e200ff067b82 */ /* 0x000e220000000a00 */
[----:B------:R-:W1:Y:S07]  /*0a00*/  LDCU.64 UR4, c[0x0][0x380] ;  /* 0x00007000ff0477ac */ /* 0x000e6e0008000a00 */
[----:B------:R-:W2:Y:S01]  /*0a10*/  LDC.64 R4, c[0x0][0x380] ;  /* 0x0000e000ff047b82 */ /* 0x000ea20000000a00 */
[CC--:B------:R-:W-:Y:S01]  /*0a20*/  IADD3 R16, P0, PT, R13.reuse, R14.reuse, RZ ;  /* 0x0000000e0d107210 */ /* 0x0c0fe20007f1e0ff */
[----:B0-----:R-:W-:Y:S01]  /*0a30*/  IMAD.WIDE.U32 R8, R14, 0x4, R6 ;  /* 0x000000040e087825 */ /* 0x001fe200078e0006 */
[----:B------:R-:W-:-:S04]  /*0a40*/  IADD3 R7, PT, PT, R13, R14, RZ ;  /* 0x0000000e0d077210 */ /* 0x000fc80007ffe0ff */
[----:B------:R-:W3:Y:S01]  /*0a50*/  LDG.E R15, desc[UR10][R8.64] ;  /* 0x0000000a080f7981 */ /* 0x000ee2000c1e1900 */
[----:B------:R-:W-:-:S03]  /*0a60*/  LEA.HI.X.SX32 R19, R13, RZ, 0x1, P0 ;  /* 0x000000ff0d137211 */ /* 0x000fc600000f0eff */
[----:B------:R-:W4:Y:S01]  /*0a70*/  LDG.E R17, desc[UR10][R8.64+0x4] ;  /* 0x0000040a08117981 */ /* 0x000f22000c1e1900 */
[----:B-1----:R-:W-:Y:S01]  /*0a80*/  LEA R6, P0, R16, UR4, 0x2 ;  /* 0x0000000410067c11 */ /* 0x002fe2000f8010ff */
[----:B--2---:R-:W-:-:S03]  /*0a90*/  IMAD.WIDE R4, R7, 0x4, R4 ;  /* 0x0000000407047825 */ /* 0x004fc600078e0204 */
[----:B------:R-:W-:-:S03]  /*0aa0*/  LEA.HI.X R7, R16, UR5, R19, 0x2, P0 ;  /* 0x0000000510077c11 */ /* 0x000fc600080f1413 */
[----:B------:R-:W2:Y:S04]  /*0ab0*/  LDG.E R5, desc[UR10][R4.64] ;  /* 0x0000000a04057981 */ /* 0x000ea8000c1e1900 */
[----:B------:R-:W2:Y:S01]  /*0ac0*/  LDG.E R7, desc[UR10][R6.64+0x4] ;  /* 0x0000040a06077981 */ /* 0x000ea2000c1e1900 */
[----:B------:R-:W-:Y:S01]  /*0ad0*/  VIADD R14, R14, 0x2 ;  /* 0x000000020e0e7836 */ /* 0x000fe20000000000 */
[C---:B---3-5:R-:W-:Y:S02]  /*0ae0*/  ISETP.NE.AND P0, PT, R12.reuse, R15, PT ;  /* 0x0000000f0c00720c */ /* 0x068fe40003f05270 */
[----:B----4-:R-:W-:-:S11]  /*0af0*/  ISETP.NE.AND P1, PT, R12, R17, PT ;  /* 0x000000110c00720c */ /* 0x010fd60003f25270 */
[----:B------:R-:W-:Y:S01]  /*0b00*/  @P0 VIADD R10, R10, 0x1 ;  /* 0x000000010a0a0836 */ /* 0x000fe20000000000 */
[----:B------:R-:W-:Y:S01]  /*0b10*/  @!P0 IADD3 R3, PT, PT, R3, 0x1, RZ ;  /* 0x0000000103038810 */ /* 0x000fe20007ffe0ff */
[--C-:B--2---:R-:W-:Y:S01]  /*0b20*/  @P0 FADD R2, R2, R5.reuse ;  /* 0x0000000502020221 */ /* 0x104fe20000000000 */
[----:B------:R-:W-:Y:S02]  /*0b30*/  @!P0 FADD R0, R0, R5 ;  /* 0x0000000500008221 */ /* 0x000fe40000000000 */
[----:B------:R-:W-:Y:S01]  /*0b40*/  @P1 IADD3 R10, PT, PT, R10, 0x1, RZ ;  /* 0x000000010a0a1810 */ /* 0x000fe20007ffe0ff */
[--C-:B------:R-:W-:Y:S01]  /*0b50*/  @P1 FADD R2, R2, R7.reuse ;  /* 0x0000000702021221 */ /* 0x100fe20000000000 */
[----:B------:R-:W-:Y:S01]  /*0b60*/  @!P1 FADD R0, R0, R7 ;  /* 0x0000000700009221 */ /* 0x000fe20000000000 */
[----:B------:R-:W-:-:S07]  /*0b70*/  @!P1 VIADD R3, R3, 0x1 ;  /* 0x0000000103039836 */ /* 0x000fce0000000000 */
.L_x_4:
[----:B------:R-:W-:Y:S05]  /*0b80*/  BRA.U UP1, `(.L_x_0) ;  /* 0x0000000101307547 */ /* 0x000fea000b800000 */
[----:B------:R-:W0:Y:S08]  /*0b90*/  LDC.64 R4, c[0x0][0x388] ;  /* 0x0000e200ff047b82 */ /* 0x000e300000000a00 */
[----:B------:R-:W1:Y:S01]  /*0ba0*/  LDC.64 R6, c[0x0][0x380] ;  /* 0x0000e000ff067b82 */ /* 0x000e620000000a00 */
[----:B------:R-:W-:Y:S01]  /*0bb0*/  IADD3 R13, PT, PT, R13, R14, RZ ;  /* 0x0000000e0d0d7210 */ /* 0x000fe20007ffe0ff */
[----:B0-----:R-:W-:-:S06]  /*0bc0*/  IMAD.WIDE.U32 R4, R14, 0x4, R4 ;  /* 0x000000040e047825 */ /* 0x001fcc00078e0004 */
[----:B------:R-:W2:Y:S01]  /*0bd0*/  LDG.E R5, desc[UR10][R4.64] ;  /* 0x0000000a04057981 */ /* 0x000ea2000c1e1900 */
[----:B-1----:R-:W-:-:S06]  /*0be0*/  IMAD.WIDE R6, R13, 0x4, R6 ;  /* 0x000000040d067825 */ /* 0x002fcc00078e0206 */
[----:B------:R-:W3:Y:S01]  /*0bf0*/  LDG.E R7, desc[UR10][R6.64] ;  /* 0x0000000a06077981 */ /* 0x000ee2000c1e1900 */
[----:B--2--5:R-:W-:-:S13]  /*0c00*/  ISETP.NE.AND P0, PT, R12, R5, PT ;  /* 0x000000050c00720c */ /* 0x024fda0003f05270 */
[--C-:B---3--:R-:W-:Y:S01]  /*0c10*/  @P0 FADD R2, R2, R7.reuse ;  /* 0x0000000702020221 */ /* 0x108fe20000000000 */
[----:B------:R-:W-:Y:S01]  /*0c20*/  @!P0 FADD R0, R0, R7 ;  /* 0x0000000700008221 */ /* 0x000fe20000000000 */
[----:B------:R-:W-:Y:S01]  /*0c30*/  @P0 VIADD R10, R10, 0x1 ;  /* 0x000000010a0a0836 */ /* 0x000fe20000000000 */
[----:B------:R-:W-:-:S07]  /*0c40*/  @!P0 IADD3 R3, PT, PT, R3, 0x1, RZ ;  /* 0x0000000103038810 */ /* 0x000fce0007ffe0ff */
.L_x_0:
[----:B------:R-:W-:Y:S01]  /*0c50*/  ISETP.GE.AND P0, PT, R3, 0x1, PT ;  /* 0x000000010300780c */ /* 0x000fe20003f06270 */
[----:B------:R-:W-:-:S12]  /*0c60*/  BSSY.RECONVERGENT B0, `(.L_x_5) ;  /* 0x0000012000007945 */ /* 0x000fd80003800200 */
[----:B------:R-:W-:Y:S05]  /*0c70*/  @!P0 BRA `(.L_x_6) ;  /* 0x0000000000408947 */ /* 0x000fea0003800000 */
[----:B------:R-:W-:Y:S01]  /*0c80*/  I2FP.F32.U32 R7, R3 ;  /* 0x0000000300077245 */ /* 0x000fe20000201000 */
[----:B------:R-:W-:Y:S03]  /*0c90*/  BSSY.RECONVERGENT B1, `(.L_x_7) ;  /* 0x000000d000017945 */ /* 0x000fe60003800200 */
[----:B------:R-:W1:Y:S08]  /*0ca0*/  MUFU.RCP R3, R7 ;  /* 0x0000000700037308 */ /* 0x000e700000001000 */
[----:B------:R-:W2:Y:S01]  /*0cb0*/  FCHK P0, R0, R7 ;  /* 0x0000000700007302 */ /* 0x000ea20000000000 */
[----:B-1----:R-:W-:-:S04]  /*0cc0*/  FFMA R4, -R7, R3, 1 ;  /* 0x3f80000007047423 */ /* 0x002fc80000000103 */
[----:B------:R-:W-:-:S04]  /*0cd0*/  FFMA R3, R3, R4, R3 ;  /* 0x0000000403037223 */ /* 0x000fc80000000003 */
[----:B------:R-:W-:-:S04]  /*0ce0*/  FFMA R4, R0, R3, RZ ;  /* 0x0000000300047223 */ /* 0x000fc800000000ff */
[----:B------:R-:W-:-:S04]  /*0cf0*/  FFMA R5, -R7, R4, R0 ;  /* 0x0000000407057223 */ /* 0x000fc80000000100 */
[----:B------:R-:W-:Y:S01]  /*0d00*/  FFMA R3, R3, R5, R4 ;  /* 0x0000000503037223 */ /* 0x000fe20000000004 */
[----:B--2---:R-:W-:Y:S06]  /*0d10*/  @!P0 BRA `(.L_x_8) ;  /* 0x0000000000108947 */ /* 0x004fec0003800000 */
[----:B------:R-:W-:Y:S01]  /*0d20*/  IMAD.MOV.U32 R3, RZ, RZ, R0 ;  /* 0x000000ffff037224 */ /* 0x000fe200078e0000 */
[----:B------:R-:W-:Y:S02]  /*0d30*/  MOV R4, R7 ;  /* 0x0000000700047202 */ /* 0x000fe40000000f00 */
[----:B------:R-:W-:-:S07]  /*0d40*/  MOV R6, 0xd60 ;  /* 0x00000d6000067802 */ /* 0x000fce0000000f00 */
[----:B0----5:R-:W-:Y:S05]  /*0d50*/  CALL.REL.NOINC `($__internal_0_$__cuda_sm3x_div_rn_noftz_f32_slowpath) ;  /* 0x0000000000787944 */ /* 0x021fea0003c00000 */
.L_x_8:
[----:B0-----:R-:W-:Y:S05]  /*0d60*/  BSYNC.RECONVERGENT B1 ;  /* 0x0000000000017941 */ /* 0x001fea0003800200 */
.L_x_7:
[----:B------:R-:W-:-:S07]  /*0d70*/  IMAD.MOV.U32 R0, RZ, RZ, R3 ;  /* 0x000000ffff007224 */ /* 0x000fce00078e0003 */
.L_x_6:
[----:B0-----:R-:W-:Y:S05]  /*0d80*/  BSYNC.RECONVERGENT B0 ;  /* 0x0000000000007941 */ /* 0x001fea0003800200 */
.L_x_5:
[----:B------:R-:W-:Y:S01]  /*0d90*/  ISETP.GE.AND P0, PT, R10, 0x1, PT ;  /* 0x000000010a00780c */ /* 0x000fe20003f06270 */
[----:B------:R-:W-:-:S12]  /*0da0*/  BSSY.RECONVERGENT B0, `(.L_x_9) ;  /* 0x0000012000007945 */ /* 0x000fd80003800200 */
[----:B------:R-:W-:Y:S05]  /*0db0*/  @!P0 BRA `(.L_x_10) ;  /* 0x0000000000408947 */ /* 0x000fea0003800000 */
[----:B------:R-:W-:Y:S01]  /*0dc0*/  I2FP.F32.U32 R7, R10 ;  /* 0x0000000a00077245 */ /* 0x000fe20000201000 */
[----:B------:R-:W-:Y:S03]  /*0dd0*/  BSSY.RECONVERGENT B1, `(.L_x_11) ;  /* 0x000000d000017945 */ /* 0x000fe60003800200 */
[----:B------:R-:W0:Y:S08]  /*0de0*/  MUFU.RCP R3, R7 ;  /* 0x0000000700037308 */ /* 0x000e300000001000 */
[----:B------:R-:W1:Y:S01]  /*0df0*/  FCHK P0, R2, R7 ;  /* 0x0000000702007302 */ /* 0x000e620000000000 */
[----:B0-----:R-:W-:-:S04]  /*0e00*/  FFMA R4, -R7, R3, 1 ;  /* 0x3f80000007047423 */ /* 0x001fc80000000103 */
[----:B------:R-:W-:-:S04]  /*0e10*/  FFMA R3, R3, R4, R3 ;  /* 0x0000000403037223 */ /* 0x000fc80000000003 */
[----:B------:R-:W-:-:S04]  /*0e20*/  FFMA R4, R2, R3, RZ ;  /* 0x0000000302047223 */ /* 0x000fc800000000ff */
[----:B------:R-:W-:-:S04]  /*0e30*/  FFMA R5, -R7, R4, R2 ;  /* 0x0000000407057223 */ /* 0x000fc80000000102 */
[----:B------:R-:W-:Y:S01]  /*0e40*/  FFMA R3, R3, R5, R4 ;  /* 0x0000000503037223 */ /* 0x000fe20000000004 */
[----:B-1----:R-:W-:Y:S06]  /*0e50*/  @!P0 BRA `(.L_x_12) ;  /* 0x0000000000108947 */ /* 0x002fec0003800000 */
[----:B------:R-:W-:Y:S01]  /*0e60*/  MOV R3, R2 ;  /* 0x0000000200037202 */ /* 0x000fe20000000f00 */
[----:B------:R-:W-:Y:S01]  /*0e70*/  IMAD.MOV.U32 R4, RZ, RZ, R7 ;  /* 0x000000ffff047224 */ /* 0x000fe200078e0007 */
[----:B------:R-:W-:-:S07]  /*0e80*/  MOV R6, 0xea0 ;  /* 0x00000ea000067802 */ /* 0x000fce0000000f00 */
[----:B-----5:R-:W-:Y:S05]  /*0e90*/  CALL.REL.NOINC `($__internal_0_$__cuda_sm3x_div_rn_noftz_f32_slowpath) ;  /* 0x0000000000287944 */ /* 0x020fea0003c00000 */
.L_x_12:
[----:B------:R-:W-:Y:S05]  /*0ea0*/  BSYNC.RECONVERGENT B1 ;  /* 0x0000000000017941 */ /* 0x000fea0003800200 */
.L_x_11:
[----:B------:R-:W-:-:S07]  /*0eb0*/  MOV R2, R3 ;  /* 0x0000000300027202 */ /* 0x000fce0000000f00 */
.L_x_10:
[----:B------:R-:W-:Y:S05]  /*0ec0*/  BSYNC.RECONVERGENT B0 ;  /* 0x0000000000007941 */ /* 0x000fea0003800200 */
.L_x_9:
[----:B------:R-:W0:Y:S01]  /*0ed0*/  LDC.64 R4, c[0x0][0x390] ;  /* 0x0000e400ff047b82 */ /* 0x000e220000000a00 */
[----:B------:R-:W-:-:S04]  /*0ee0*/  FADD R3, -R2, 1 ;  /* 0x3f80000002037421 */ /* 0x000fc80000000100 */
[----:B------:R-:W-:Y:S01]  /*0ef0*/  FADD R0, R3, R0 ;  /* 0x0000000003007221 */ /* 0x000fe20000000000 */
[----:B0-----:R-:W-:-:S04]  /*0f00*/  IMAD.WIDE R2, R11, 0x4, R4 ;  /* 0x000000040b027825 */ /* 0x001fc800078e0204 */
[----:B------:R-:W-:-:S05]  /*0f10*/  FMNMX R5, RZ, R0, !PT ;  /* 0x00000000ff057209 */ /* 0x000fca0007800000 */
[----:B------:R-:W-:Y:S01]  /*0f20*/  STG.E desc[UR10][R2.64], R5 ;  /* 0x0000000502007986 */ /* 0x000fe2000c10190a */
[----:B------:R-:W-:Y:S05]  /*0f30*/  EXIT ;  /* 0x000000000000794d */ /* 0x000fea0003800000 */
        .weak           $__internal_0_$__cuda_sm3x_div_rn_noftz_f32_slowpath
        .type           $__internal_0_$__cuda_sm3x_div_rn_noftz_f32_slowpath,@function
        .size           $__internal_0_$__cuda_sm3x_div_rn_noftz_f32_slowpath,(.L_x_36 - $__internal_0_$__cuda_sm3x_div_rn_noftz_f32_slowpath)
$__internal_0_$__cuda_sm3x_div_rn_noftz_f32_slowpath:
[----:B------:R-:W-:Y:S01]  /*0f40*/  SHF.R.U32.HI R7, RZ, 0x17, R4 ;  /* 0x00000017ff077819 */ /* 0x000fe20000011604 */
[----:B------:R-:W-:Y:S01]  /*0f50*/  BSSY.RECONVERGENT B2, `(.L_x_13) ;  /* 0x0000062000027945 */ /* 0x000fe20003800200 */
[----:B------:R-:W-:Y:S02]  /*0f60*/  SHF.R.U32.HI R5, RZ, 0x17, R3 ;  /* 0x00000017ff057819 */ /* 0x000fe40000011603 */
[----:B------:R-:W-:Y:S02]  /*0f70*/  LOP3.LUT R13, R7, 0xff, RZ, 0xc0, !PT ;  /* 0x000000ff070d7812 */ /* 0x000fe400078ec0ff */
[----:B------:R-:W-:-:S03]  /*0f80*/  LOP3.LUT R9, R5, 0xff, RZ, 0xc0, !PT ;  /* 0x000000ff05097812 */ /* 0x000fc600078ec0ff */
[----:B------:R-:W-:Y:S01]  /*0f90*/  VIADD R8, R13, 0xffffffff ;  /* 0xffffffff0d087836 */ /* 0x000fe20000000000 */
[----:B------:R-:W-:-:S04]  /*0fa0*/  IADD3 R7, PT, PT, R9, -0x1, RZ ;  /* 0xffffffff09077810 */ /* 0x000fc80007ffe0ff */
[----:B------:R-:W-:-:S04]  /*0fb0*/  ISETP.GT.U32.AND P0, PT, R8, 0xfd, PT ;  /* 0x000000fd0800780c */ /* 0x000fc80003f04070 */
[----:B------:R-:W-:-:S13]  /*0fc0*/  ISETP.GT.U32.OR P0, PT, R7, 0xfd, P0 ;  /* 0x000000fd0700780c */ /* 0x000fda0000704470 */
[----:B------:R-:W-:Y:S01]  /*0fd0*/  @!P0 IMAD.MOV.U32 R5, RZ, RZ, RZ ;  /* 0x000000ffff058224 */ /* 0x000fe200078e00ff */
[----:B------:R-:W-:Y:S06]  /*0fe0*/  @!P0 BRA `(.L_x_14) ;  /* 0x00000000005c8947 */ /* 0x000fec0003800000 */
[----:B------:R-:W-:Y:S02]  /*0ff0*/  FSETP.GTU.FTZ.AND P0, PT, |R3|, +INF , PT ;  /* 0x7f8000000300780b */ /* 0x000fe40003f1c200 */
[----:B------:R-:W-:-:S04]  /*1000*/  FSETP.GTU.FTZ.AND P1, PT, |R4|, +INF , PT ;  /* 0x7f8000000400780b */ /* 0x000fc80003f3c200 */
[----:B------:R-:W-:-:S13]  /*1010*/  PLOP3.LUT P0, PT, P0, P1, PT, 0xf8, 0x8f ;  /* 0x00000000008f781c */ /* 0x000fda0000703f70 */
[----:B------:R-:W-:Y:S05]  /*1020*/  @P0 BRA `(.L_x_15) ;  /* 0x00000004004c0947 */ /* 0x000fea0003800000 */
[----:B------:R-:W-:-:S13]  /*1030*/  LOP3.LUT P0, RZ, R4, 0x7fffffff, R3, 0xc8, !PT ;  /* 0x7fffffff04ff7812 */ /* 0x000fda000780c803 */
[----:B------:R-:W-:Y:S05]  /*1040*/  @!P0 BRA `(.L_x_16) ;  /* 0x00000004003c8947 */ /* 0x000fea0003800000 */
[C---:B------:R-:W-:Y:S02]  /*1050*/  FSETP.NEU.FTZ.AND P0, PT, |R3|.reuse, +INF , PT ;  /* 0x7f8000000300780b */ /* 0x040fe40003f1d200 */
[----:B------:R-:W-:Y:S02]  /*1060*/  FSETP.NEU.FTZ.AND P2, PT, |R4|, +INF , PT ;  /* 0x7f8000000400780b */ /* 0x000fe40003f5d200 */
[----:B------:R-:W-:-:S11]  /*1070*/  FSETP.NEU.FTZ.AND P1, PT, |R3|, +INF , PT ;  /* 0x7f8000000300780b */ /* 0x000fd60003f3d200 */
[----:B------:R-:W-:Y:S05]  /*1080*/  @!P2 BRA !P0, `(.L_x_16) ;  /* 0x00000004002ca947 */ /* 0x000fea0004000000 */
[----:B------:R-:W-:-:S04]  /*1090*/  LOP3.LUT P0, RZ, R3, 0x7fffffff, RZ, 0xc0, !PT ;  /* 0x7fffffff03ff7812 */ /* 0x000fc8000780c0ff */
[----:B------:R-:W-:-:S13]  /*10a0*/  PLOP3.LUT P0, PT, P2, P0, PT, 0x2f, 0xf2 ;  /* 0x0000000000f2781c */ /* 0x000fda0001700577 */
[----:B------:R-:W-:Y:S05]  /*10b0*/  @P0 BRA `(.L_x_17) ;  /* 0x0000000400180947 */ /* 0x000fea0003800000 */
[----:B------:R-:W-:-:S04]  /*10c0*/  LOP3.LUT P0, RZ, R4, 0x7fffffff, RZ, 0xc0, !PT ;  /* 0x7fffffff04ff7812 */ /* 0x000fc8000780c0ff */
[----:B------:R-:W-:-:S13]  /*10d0*/  PLOP3.LUT P0, PT, P1, P0, PT, 0x2f, 0xf2 ;  /* 0x0000000000f2781c */ /* 0x000fda0000f00577 */
[----:B------:R-:W-:Y:S05]  /*10e0*/  @P0 BRA `(.L_x_18) ;  /* 0x0000000400000947 */ /* 0x000fea0003800000 */
[----:B------:R-:W-:Y:S02]  /*10f0*/  ISETP.GE.AND P0, PT, R7, RZ, PT ;  /* 0x000000ff0700720c */ /* 0x000fe40003f06270 */
[----:B------:R-:W-:-:S11]  /*1100*/  ISETP.GE.AND P1, PT, R8, RZ, PT ;  /* 0x000000ff0800720c */ /* 0x000fd60003f26270 */
[----:B------:R-:W-:Y:S01]  /*1110*/  @P0 MOV R5, RZ ;  /* 0x000000ff00050202 */ /* 0x000fe20000000f00 */
[----:B------:R-:W-:Y:S02]  /*1120*/  @!P0 IMAD.MOV.U32 R5, RZ, RZ, -0x40 ;  /* 0xffffffc0ff058424 */ /* 0x000fe400078e00ff */
[----:B------:R-:W-:Y:S01]  /*1130*/  @!P0 FFMA R3, R3, 1.84467440737095516160e+19, RZ ;  /* 0x5f80000003038823 */ /* 0x000fe200000000ff */
[----:B------:R-:W-:Y:S02]  /*1140*/  @!P1 FFMA R4, R4, 1.84467440737095516160e+19, RZ ;  /* 0x5f80000004049823 */ /* 0x000fe400000000ff */
[----:B------:R-:W-:-:S07]  /*1150*/  @!P1 IADD3 R5, PT, PT, R5, 0x40, RZ ;  /* 0x0000004005059810 */ /* 0x000fce0007ffe0ff */
.L_x_14:
[----:B------:R-:W-:Y:S01]  /*1160*/  LEA R7, R13, 0xc0800000, 0x17 ;  /* 0xc08000000d077811 */ /* 0x000fe200078eb8ff */
[----:B------:R-:W-:Y:S04]  /*1170*/  BSSY.RECONVERGENT B3, `(.L_x_19) ;  /* 0x0000036000037945 */ /* 0x000fe80003800200 */
[----:B------:R-:W-:Y:S01]  /*1180*/  IMAD.IADD R7, R4, 0x1, -R7 ;  /* 0x0000000104077824 */ /* 0x000fe200078e0a07 */
[----:B------:R-:W-:-:S03]  /*1190*/  IADD3 R4, PT, PT, R9, -0x7f, RZ ;  /* 0xffffff8109047810 */ /* 0x000fc60007ffe0ff */
[----:B------:R-:W0:Y:S01]  /*11a0*/  MUFU.RCP R8, R7 ;  /* 0x0000000700087308 */ /* 0x000e220000001000 */
[----:B------:R-:W-:Y:S01]  /*11b0*/  FADD.FTZ R12, -R7, -RZ ;  /* 0x800000ff070c7221 */ /* 0x000fe20000010100 */
[----:B------:R-:W-:-:S03]  /*11c0*/  IMAD R3, R4, -0x800000, R3 ;  /* 0xff80000004037824 */ /* 0x000fc600078e0203 */
[----:B0-----:R-:W-:-:S04]  /*11d0*/  FFMA R9, R8, R12, 1 ;  /* 0x3f80000008097423 */ /* 0x001fc8000000000c */
[----:B------:R-:W-:-:S04]  /*11e0*/  FFMA R15, R8, R9, R8 ;  /* 0x00000009080f7223 */ /* 0x000fc80000000008 */
[----:B------:R-:W-:-:S04]  /*11f0*/  FFMA R8, R3, R15, RZ ;  /* 0x0000000f03087223 */ /* 0x000fc800000000ff */
[----:B------:R-:W-:-:S04]  /*1200*/  FFMA R9, R12, R8, R3 ;  /* 0x000000080c097223 */ /* 0x000fc80000000003 */
[----:B------:R-:W-:Y:S01]  /*1210*/  FFMA R14, R15, R9, R8 ;  /* 0x000000090f0e7223 */ /* 0x000fe20000000008 */
[----:B------:R-:W-:-:S03]  /*1220*/  IADD3 R8, PT, PT, R4, 0x7f, -R13 ;  /* 0x0000007f04087810 */ /* 0x000fc60007ffe80d */
[----:B------:R-:W-:Y:S02]  /*1230*/  FFMA R9, R12, R14, R3 ;  /* 0x0000000e0c097223 */ /* 0x000fe40000000003 */
[----:B------:R-:W-:Y:S02]  /*1240*/  IMAD.IADD R8, R8, 0x1, R5 ;  /* 0x0000000108087824 */ /* 0x000fe400078e0205 */
[----:B------:R-:W-:-:S05]  /*1250*/  FFMA R3, R15, R9, R14 ;  /* 0x000000090f037223 */ /* 0x000fca000000000e */
[----:B------:R-:W-:-:S04]  /*1260*/  SHF.R.U32.HI R4, RZ, 0x17, R3 ;  /* 0x00000017ff047819 */ /* 0x000fc80000011603 */
[----:B------:R-:W-:-:S04]  /*1270*/  LOP3.LUT R4, R4, 0xff, RZ, 0xc0, !PT ;  /* 0x000000ff04047812 */ /* 0x000fc800078ec0ff */
[----:B------:R-:W-:-:S05]  /*1280*/  IADD3 R12, PT, PT, R4, R8, RZ ;  /* 0x00000008040c7210 */ /* 0x000fca0007ffe0ff */
[----:B------:R-:W-:-:S05]  /*1290*/  VIADD R4, R12, 0xffffffff ;  /* 0xffffffff0c047836 */ /* 0x000fca0000000000 */
[----:B------:R-:W-:-:S13]  /*12a0*/  ISETP.GE.U32.AND P0, PT, R4, 0xfe, PT ;  /* 0x000000fe0400780c */ /* 0x000fda0003f06070 */
[----:B------:R-:W-:Y:S05]  /*12b0*/  @!P0 BRA `(.L_x_20) ;  /* 0x0000000000808947 */ /* 0x000fea0003800000 */
[----:B------:R-:W-:-:S13]  /*12c0*/  ISETP.GT.AND P0, PT, R12, 0xfe, PT ;  /* 0x000000fe0c00780c */ /* 0x000fda0003f04270 */
[----:B------:R-:W-:Y:S05]  /*12d0*/  @P0 BRA `(.L_x_21) ;  /* 0x00000000006c0947 */ /* 0x000fea0003800000 */
[----:B------:R-:W-:-:S13]  /*12e0*/  ISETP.GE.AND P0, PT, R12, 0x1, PT ;  /* 0x000000010c00780c */ /* 0x000fda0003f06270 */
[----:B------:R-:W-:Y:S05]  /*12f0*/  @P0 BRA `(.L_x_22) ;  /* 0x0000000000740947 */ /* 0x000fea0003800000 */
[----:B------:R-:W-:Y:S02]  /*1300*/  ISETP.GE.AND P0, PT, R12, -0x18, PT ;  /* 0xffffffe80c00780c */ /* 0x000fe40003f06270 */
[----:B------:R-:W-:-:S11]  /*1310*/  LOP3.LUT R3, R3, 0x80000000, RZ, 0xc0, !PT ;  /* 0x8000000003037812 */ /* 0x000fd600078ec0ff */
[----:B------:R-:W-:Y:S05]  /*1320*/  @!P0 BRA `(.L_x_22) ;  /* 0x0000000000688947 */ /* 0x000fea0003800000 */
[CCC-:B------:R-:W-:Y:S01]  /*1330*/  FFMA.RZ R4, R15.reuse, R9.reuse, R14.reuse ;  /* 0x000000090f047223 */ /* 0x1c0fe2000000c00e */
[C---:B------:R-:W-:Y:S01]  /*1340*/  IADD3 R8, PT, PT, R12.reuse, 0x20, RZ ;  /* 0x000000200c087810 */ /* 0x040fe20007ffe0ff */
[CCC-:B------:R-:W-:Y:S01]  /*1350*/  FFMA.RM R5, R15.reuse, R9.reuse, R14.reuse ;  /* 0x000000090f057223 */ /* 0x1c0fe2000000400e */
[----:B------:R-:W-:Y:S02]  /*1360*/  ISETP.NE.AND P2, PT, R12, RZ, PT ;  /* 0x000000ff0c00720c */ /* 0x000fe40003f45270 */
[----:B------:R-:W-:Y:S01]  /*1370*/  LOP3.LUT R7, R4, 0x7fffff, RZ, 0xc0, !PT ;  /* 0x007fffff04077812 */ /* 0x000fe200078ec0ff */
[----:B------:R-:W-:Y:S01]  /*1380*/  FFMA.RP R4, R15, R9, R14 ;  /* 0x000000090f047223 */ /* 0x000fe2000000800e */
[----:B------:R-:W-:Y:S01]  /*1390*/  IMAD.MOV R9, RZ, RZ, -R12 ;  /* 0x000000ffff097224 */ /* 0x000fe200078e0a0c */
[----:B------:R-:W-:Y:S02]  /*13a0*/  ISETP.NE.AND P1, PT, R12, RZ, PT ;  /* 0x000000ff0c00720c */ /* 0x000fe40003f25270 */
[----:B------:R-:W-:-:S02]  /*13b0*/  LOP3.LUT R7, R7, 0x800000, RZ, 0xfc, !PT ;  /* 0x0080000007077812 */ /* 0x000fc400078efcff */
[----:B------:R-:W-:Y:S02]  /*13c0*/  FSETP.NEU.FTZ.AND P0, PT, R4, R5, PT ;  /* 0x000000050400720b */ /* 0x000fe40003f1d000 */
[----:B------:R-:W-:Y:S02]  /*13d0*/  SHF.L.U32 R8, R7, R8, RZ ;  /* 0x0000000807087219 */ /* 0x000fe400000006ff */
[----:B------:R-:W-:Y:S02]  /*13e0*/  SEL R4, R9, RZ, P2 ;  /* 0x000000ff09047207 */ /* 0x000fe40001000000 */
[----:B------:R-:W-:Y:S02]  /*13f0*/  ISETP.NE.AND P1, PT, R8, RZ, P1 ;  /* 0x000000ff0800720c */ /* 0x000fe40000f25270 */
[----:B------:R-:W-:Y:S02]  /*1400*/  SHF.R.U32.HI R4, RZ, R4, R7 ;  /* 0x00000004ff047219 */ /* 0x000fe40000011607 */
[----:B------:R-:W-:-:S02]  /*1410*/  PLOP3.LUT P0, PT, P0, P1, PT, 0xf8, 0x8f ;  /* 0x00000000008f781c */ /* 0x000fc40000703f70 */
[----:B------:R-:W-:Y:S02]  /*1420*/  SHF.R.U32.HI R8, RZ, 0x1, R4 ;  /* 0x00000001ff087819 */ /* 0x000fe40000011604 */
[----:B------:R-:W-:-:S04]  /*1430*/  SEL R5, RZ, 0x1, !P0 ;  /* 0x00000001ff057807 */ /* 0x000fc80004000000 */
[----:B------:R-:W-:-:S04]  /*1440*/  LOP3.LUT R5, R5, 0x1, R8, 0xf8, !PT ;  /* 0x0000000105057812 */ /* 0x000fc800078ef808 */
[----:B------:R-:W-:-:S04]  /*1450*/  LOP3.LUT R5, R5, R4, RZ, 0xc0, !PT ;  /* 0x0000000405057212 */ /* 0x000fc800078ec0ff */
[----:B------:R-:W-:-:S04]  /*1460*/  IADD3 R8, PT, PT, R8, R5, RZ ;  /* 0x0000000508087210 */ /* 0x000fc80007ffe0ff */
[----:B------:R-:W-:Y:S01]  /*1470*/  LOP3.LUT R3, R8, R3, RZ, 0xfc, !PT ;  /* 0x0000000308037212 */ /* 0x000fe200078efcff */
[----:B------:R-:W-:Y:S06]  /*1480*/  BRA `(.L_x_22) ;  /* 0x0000000000107947 */ /* 0x000fec0003800000 */
.L_x_21:
[----:B------:R-:W-:-:S04]  /*1490*/  LOP3.LUT R3, R3, 0x80000000, RZ, 0xc0, !PT ;  /* 0x8000000003037812 */ /* 0x000fc800078ec0ff */
[----:B------:R-:W-:Y:S01]  /*14a0*/  LOP3.LUT R3, R3, 0x7f800000, RZ, 0xfc, !PT ;  /* 0x7f80000003037812 */ /* 0x000fe200078efcff */
[----:B------:R-:W-:Y:S06]  /*14b0*/  BRA `(.L_x_22) ;  /* 0x0000000000047947 */ /* 0x000fec0003800000 */
.L_x_20:
[----:B------:R-:W-:-:S07]  /*14c0*/  IMAD R3, R8, 0x800000, R3 ;  /* 0x0080000008037824 */ /* 0x000fce00078e0203 */
.L_x_22:
[----:B------:R-:W-:Y:S05]  /*14d0*/  BSYNC.RECONVERGENT B3 ;  /* 0x0000000000037941 */ /* 0x000fea0003800200 */
.L_x_19:
[----:B------:R-:W-:Y:S05]  /*14e0*/  BRA `(.L_x_23) ;  /* 0x0000000000207947 */ /* 0x000fea0003800000 */
.L_x_18:
[----:B------:R-:W-:-:S04]  /*14f0*/  LOP3.LUT R3, R4, 0x80000000, R3, 0x48, !PT ;  /* 0x8000000004037812 */ /* 0x000fc800078e4803 */
[----:B------:R-:W-:Y:S01]  /*1500*/  LOP3.LUT R3, R3, 0x7f800000, RZ, 0xfc, !PT ;  /* 0x7f80000003037812 */ /* 0x000fe200078efcff */
[----:B------:R-:W-:Y:S06]  /*1510*/  BRA `(.L_x_23) ;  /* 0x0000000000147947 */ /* 0x000fec0003800000 */
.L_x_17:
[----:B------:R-:W-:Y:S01]  /*1520*/  LOP3.LUT R3, R4, 0x80000000, R3, 0x48, !PT ;  /* 0x8000000004037812 */ /* 0x000fe200078e4803 */
[----:B------:R-:W-:Y:S06]  /*1530*/  BRA `(.L_x_23) ;  /* 0x00000000000c7947 */ /* 0x000fec0003800000 */
.L_x_16:
[----:B------:R-:W0:Y:S01]  /*1540*/  MUFU.RSQ R3, -QNAN ;  /* 0xffc0000000037908 */ /* 0x000e220000001400 */
[----:B------:R-:W-:Y:S05]  /*1550*/  BRA `(.L_x_23) ;  /* 0x0000000000047947 */ /* 0x000fea0003800000 */
.L_x_15:
[----:B------:R-:W-:-:S07]  /*1560*/  FADD.FTZ R3, R3, R4 ;  /* 0x0000000403037221 */ /* 0x000fce0000010000 */
.L_x_23:
[----:B------:R-:W-:Y:S05]  /*1570*/  BSYNC.RECONVERGENT B2 ;  /* 0x0000000000027941 */ /* 0x000fea0003800200 */
.L_x_13:
[----:B------:R-:W-:-:S04]  /*1580*/  HFMA2 R7, -RZ, RZ, 0, 0 ;  /* 0x00000000ff077431 */ /* 0x000fc800000001ff */
[----:B0-----:R-:W-:Y:S05]  /*1590*/  RET.REL.NODEC R6 `(_Z22hinge_loss_kernel_bf16PKfPKiPfi) ;  /* 0xffffffe806987950 */ /* 0x001fea0003c3ffff */
.L_x_24:
[----:B------:R-:W-:-:S00]  /*15a0*/  BRA `(.L_x_24) ;  /* 0xfffffffc00fc7947 */ /* 0x000fc0000383ffff */
[----:B------:R-:W-:-:S00]  /*15b0*/  NOP ;  /* 0x0000000000007918 */ /* 0x000fc00000000000 */
        /* <DEDUP_REMOVED lines=12> */
.L_x_36:


//--------------------- .text._Z29pairwise_distance_kernel_bf16PKfS0_Pfii --------------------------
	.section	.text._Z29pairwise_distance_kernel_bf16PKfS0_Pfii,"ax",@progbits
	.align	128
        .global         _Z29pairwise_distance_kernel_bf16PKfS0_Pfii
        .type           _Z29pairwise_distance_kernel_bf16PKfS0_Pfii,@function
        .size           _Z29pairwise_distance_kernel_bf16PKfS0_Pfii,(.L_x_37 - _Z29pairwise_distance_kernel_bf16PKfS0_Pfii)
        .other          _Z29pairwise_distance_kernel_bf16PKfS0_Pfii,@"STO_CUDA_ENTRY STV_DEFAULT"
_Z29pairwise_distance_kernel_bf16PKfS0_Pfii:
.text._Z29pairwise_distance_kernel_bf16PKfS0_Pfii:
[----:B------:R-:W-:Y:S01]  /*0000*/  LDC R1, c[0x0][0x37c] ;  /* 0x0000df00ff017b82 */ /* 0x000fe20000000800 */
[----:B------:R-:W0:Y:S07]  /*0010*/  S2R R3, SR_TID.X ;  /* 0x0000000000037919 */ /* 0x000e2e0000002100 */
[----:B------:R-:W0:Y:S01]  /*0020*/  LDC R6, c[0x0][0x360] ;  /* 0x0000d800ff067b82 */ /* 0x000e220000000800 */
[----:B------:R-:W1:Y:S01]  /*0030*/  LDCU UR6, c[0x0][0x398] ;  /* 0x00007300ff0677ac */ /* 0x000e620008000800 */
[----:B------:R-:W2:Y:S06]  /*0040*/  S2R R0, SR_TID.Y ;  /* 0x0000000000007919 */ /* 0x000eac0000002200 */
[----:B------:R-:W0:Y:S08]  /*0050*/  S2UR UR4, SR_CTAID.X ;  /* 0x00000000000479c3 */ /* 0x000e300000002500 */
[----:B------:R-:W2:Y:S08]  /*0060*/  S2UR UR5, SR_CTAID.Y ;  /* 0x00000000000579c3 */ /* 0x000eb00000002600 */
[----:B------:R-:W2:Y:S01]  /*0070*/  LDC R7, c[0x0][0x364] ;  /* 0x0000d900ff077b82 */ /* 0x000ea20000000800 */
[----:B0-----:R-:W-:-:S02]  /*0080*/  IMAD R6, R6, UR4, R3 ;  /* 0x0000000406067c24 */ /* 0x001fc4000f8e0203 */
[----:B--2---:R-:W-:-:S05]  /*0090*/  IMAD R7, R7, UR5, R0 ;  /* 0x0000000507077c24 */ /* 0x004fca000f8e0200 */
[----:B------:R-:W-:-:S04]  /*00a0*/  VIMNMX R0, PT, PT, R6, R7, !PT ;  /* 0x0000000706007248 */ /* 0x000fc80007fe0100 */
[----:B-1----:R-:W-:-:S13]  /*00b0*/  ISETP.GE.AND P0, PT, R0, UR6, PT ;  /* 0x0000000600007c0c */ /* 0x002fda000bf06270 */
[----:B------:R-:W-:Y:S05]  /*00c0*/  @P0 EXIT ;  /* 0x000000000000094d */ /* 0x000fea0003800000 */
[----:B------:R-:W0:Y:S01]  /*00d0*/  LDCU UR7, c[0x0][0x39c] ;  /* 0x00007380ff0777ac */ /* 0x000e220008000800 */
[----:B------:R-:W-:Y:S01]  /*00e0*/  HFMA2 R14, -RZ, RZ, 0, 0 ;  /* 0x00000000ff0e7431 */ /* 0x000fe200000001ff */
[----:B------:R-:W1:Y:S01]  /*00f0*/  LDCU.64 UR12, c[0x0][0x358] ;  /* 0x00006b00ff0c77ac */ /* 0x000e620008000a00 */
[----:B0-----:R-:W-:-:S09]  /*0100*/  UISETP.GE.AND UP0, UPT, UR7, 0x1, UPT ;  /* 0x000000010700788c */ /* 0x001fd2000bf06270 */
[----:B-1----:R-:W-:Y:S05]  /*0110*/  BRA.U !UP0, `(.L_x_25) ;  /* 0x0000001108bc7547 */ /* 0x002fea000b800000 */
[----:B------:R-:W-:Y:S02]  /*0120*/  UISETP.GE.U32.AND UP1, UPT, UR7, 0x10, UPT ;  /* 0x000000100700788c */ /* 0x000fe4000bf26070 */
[----:B------:R-:W-:Y:S01]  /*0130*/  IMAD R8, R6, UR7, RZ ;  /* 0x0000000706087c24 */ /* 0x000fe2000f8e02ff */
[----:B------:R-:W-:Y:S02]  /*0140*/  ULOP3.LUT UR10, UR7, 0xf, URZ, 0xc0, !UPT ;  /* 0x0000000f070a7892 */ /* 0x000fe4000f8ec0ff */
[----:B------:R-:W-:Y:S01]  /*0150*/  IMAD R0, R7, UR7, RZ ;  /* 0x0000000707007c24 */ /* 0x000fe2000f8e02ff */
[----:B------:R-:W-:Y:S01]  /*0160*/  MOV R14, RZ ;  /* 0x000000ff000e7202 */ /* 0x000fe20000000f00 */
[----:B------:R-:W-:Y:S01]  /*0170*/  UMOV UR4, URZ ;  /* 0x000000ff00047c82 */ /* 0x000fe20008000000 */
[----:B------:R-:W-:Y:S01]  /*0180*/  UISETP.NE.AND UP0, UPT, UR10, URZ, UPT ;  /* 0x000000ff0a00728c */ /* 0x000fe2000bf05270 */
[----:B------:R-:W-:Y:S10]  /*0190*/  BRA.U !UP1, `(.L_x_26) ;  /* 0x0000000909447547 */ /* 0x000ff4000b800000 */
[----:B------:R-:W0:Y:S01]  /*01a0*/  LDC.64 R2, c[0x0][0x388] ;  /* 0x0000e200ff027b82 */ /* 0x000e220000000a00 */
[----:B------:R-:W1:Y:S01]  /*01b0*/  LDCU.64 UR8, c[0x0][0x380] ;  /* 0x00007000ff0877ac */ /* 0x000e620008000a00 */
[----:B------:R-:W-:Y:S02]  /*01c0*/  MOV R14, RZ ;  /* 0x000000ff000e7202 */ /* 0x000fe40000000f00 */
[----:B------:R-:W-:Y:S01]  /*01d0*/  MOV R9, R8 ;  /* 0x0000000800097202 */ /* 0x000fe20000000f00 */
[----:B------:R-:W-:Y:S02]  /*01e0*/  ULOP3.LUT UR4, UR7, 0x7ffffff0, URZ, 0xc0, !UPT ;  /* 0x7ffffff007047892 */ /* 0x000fe4000f8ec0ff */
[----:B-1----:R-:W-:Y:S02]  /*01f0*/  UIADD3 UR5, UP1, UPT, UR8, 0x20, URZ ;  /* 0x0000002008057890 */ /* 0x002fe4000ff3e0ff */
[----:B------:R-:W-:Y:S02]  /*0200*/  UIADD3 UR8, UPT, UPT, -UR4, URZ, URZ ;  /* 0x000000ff04087290 */ /* 0x000fe4000fffe1ff */
[----:B------:R-:W-:Y:S01]  /*0210*/  UIADD3.X UR6, UPT, UPT, URZ, UR9, URZ, UP1, !UPT ;  /* 0x00000009ff067290 */ /* 0x000fe20008ffe4ff */
[----:B0-----:R-:W-:-:S03]  /*0220*/  IMAD.WIDE.U32 R2, R0, 0x4, R2 ;  /* 0x0000000400027825 */ /* 0x001fc600078e0002 */
[----:B------:R-:W-:-:S04]  /*0230*/  IADD3 R2, P0, PT, R2, 0x20, RZ ;  /* 0x0000002002027810 */ /* 0x000fc80007f1e0ff */
[----:B------:R-:W-:-:S09]  /*0240*/  IADD3.X R3, PT, PT, RZ, R3, RZ, P0, !PT ;  /* 0x00000003ff037210 */ /* 0x000fd200007fe4ff */
.L_x_27:
[----:B------:R-:W-:Y:S01]  /*0250*/  MOV R4, UR5 ;  /* 0x0000000500047c02 */ /* 0x000fe20008000f00 */
[----:B------:R-:W2:Y:S01]  /*0260*/  LDG.E R24, desc[UR12][R2.64+-0x20] ;  /* 0xffffe00c02187981 */ /* 0x000ea2000c1e1900 */
[----:B------:R-:W-:-:S03]  /*0270*/  MOV R5, UR6 ;  /* 0x0000000600057c02 */ /* 0x000fc60008000f00 */
[----:B------:R-:W3:Y:S01]  /*0280*/  LDG.E R26, desc[UR12][R2.64+-0x1c] ;  /* 0xffffe40c021a7981 */ /* 0x000ee2000c1e1900 */
[----:B------:R-:W-:-:S03]  /*0290*/  IMAD.WIDE R4, R9, 0x4, R4 ;  /* 0x0000000409047825 */ /* 0x000fc600078e0204 */
[----:B------:R-:W4:Y:S04]  /*02a0*/  LDG.E R21, desc[UR12][R2.64+-0x18] ;  /* 0xffffe80c02157981 */ /* 0x000f28000c1e1900 */
[----:B------:R-:W2:Y:S04]  /*02b0*/  LDG.E R23, desc[UR12][R4.64+-0x20] ;  /* 0xffffe00c04177981 */ /* 0x000ea8000c1e1900 */
[----:B------:R-:W3:Y:S04]  /*02c0*/  LDG.E R25, desc[UR12][R4.64+-0x1c] ;  /* 0xffffe40c04197981 */ /* 0x000ee8000c1e1900 */
[----:B------:R-:W4:Y:S04]  /*02d0*/  LDG.E R22, desc[UR12][R4.64+-0x18] ;  /* 0xffffe80c04167981 */ /* 0x000f28000c1e1900 */
[----:B------:R-:W5:Y:S04]  /*02e0*/  LDG.E R18, desc[UR12][R2.64+-0x14] ;  /* 0xffffec0c02127981 */ /* 0x000f68000c1e1900 */
        /* <DEDUP_REMOVED lines=9> */
[----:B------:R-:W5:Y:S01]  /*0380*/  LDG.E R28, desc[UR12][R4.64+0x1c] ;  /* 0x00001c0c041c7981 */ /* 0x000f62000c1e1900 */
[----:B--2---:R-:W-:-:S03]  /*0390*/  F2FP.BF16.F32.PACK_AB R23, R24, R23 ;  /* 0x000000171817723e */ /* 0x004fc600000010ff */
[----:B------:R-:W2:Y:S02]  /*03a0*/  LDG.E R24, desc[UR12][R4.64] ;  /* 0x0000000c04187981 */ /* 0x000ea4000c1e1900 */
[----:B------:R-:W-:Y:S01]  /*03b0*/  HADD2.BF16_V2 R23, R23.H0_H0, -R23.H1_H1 ;  /* 0xb000001717177230 */ /* 0x000fe20000200800 */
[----:B---3--:R-:W-:Y:S02]  /*03c0*/  F2FP.BF16.F32.PACK_AB R25, R26, R25 ;  /* 0x000000191a19723e */ /* 0x008fe400000010ff */
[----:B----4-:R-:W-:Y:S01]  /*03d0*/  F2FP.BF16.F32.PACK_AB R22, R21, R22 ;  /* 0x000000161516723e */ /* 0x010fe200000010ff */
[----:B------:R-:W-:Y:S01]  /*03e0*/  HMUL2.BF16_V2 R23, R23.H0_H0, R23.H0_H0 ;  /* 0x2000001717177232 */ /* 0x000fe20000200800 */
[----:B------:R-:W3:Y:S01]  /*03f0*/  LDG.E R26, desc[UR12][R4.64+0x14] ;  /* 0x0000140c041a7981 */ /* 0x000ee2000c1e1900 */
[----:B------:R-:W-:-:S03]  /*0400*/  HADD2.BF16_V2 R25, R25.H0_H0, -R25.H1_H1 ;  /* 0xb000001919197230 */ /* 0x000fc60000200800 */
[----:B------:R-:W-:Y:S01]  /*0410*/  PRMT R21, R23, 0x7610, R21 ;  /* 0x0000761017157816 */ /* 0x000fe20000000015 */
[----:B------:R-:W-:Y:S01]  /*0420*/  HADD2.BF16_V2 R22, R22.H0_H0, -R22.H1_H1 ;  /* 0xb000001616167230 */ /* 0x000fe20000200800 */
[----:B------:R-:W4:Y:S01]  /*0430*/  LDG.E R23, desc[UR12][R4.64+0x8] ;  /* 0x0000080c04177981 */ /* 0x000f22000c1e1900 */
[----:B------:R-:W-:Y:S01]  /*0440*/  HMUL2.BF16_V2 R25, R25.H0_H0, R25.H0_H0 ;  /* 0x2000001919197232 */ /* 0x000fe20000200800 */
[----:B------:R-:W-:Y:S01]  /*0450*/  SHF.L.U32 R21, R21, 0x10, RZ ;  /* 0x0000001015157819 */ /* 0x000fe200000006ff */
[----:B------:R-:W-:Y:S01]  /*0460*/  HMUL2.BF16_V2 R22, R22.H0_H0, R22.H0_H0 ;  /* 0x2000001616167232 */ /* 0x000fe20000200800 */
[----:B-----5:R-:W-:Y:S02]  /*0470*/  F2FP.BF16.F32.PACK_AB R18, R18, R19 ;  /* 0x000000131212723e */ /* 0x020fe400000010ff */
[----:B------:R-:W2:Y:S01]  /*0480*/  LDG.E R19, desc[UR12][R2.64] ;  /* 0x0000000c02137981 */ /* 0x000ea2000c1e1900 */
[----:B------:R-:W-:Y:S01]  /*0490*/  FADD R21, R21, R14 ;  /* 0x0000000e15157221 */ /* 0x000fe20000000000 */
[----:B------:R-:W-:-:S02]  /*04a0*/  F2FP.BF16.F32.PACK_AB R17, R20, R17 ;  /* 0x000000111411723e */ /* 0x000fc400000010ff */
[----:B------:R-:W-:Y:S01]  /*04b0*/  PRMT R14, R25, 0x7610, R14 ;  /* 0x00007610190e7816 */ /* 0x000fe2000000000e */
[----:B------:R-:W-:Y:S01]  /*04c0*/  HADD2.BF16_V2 R18, R18.H0_H0, -R18.H1_H1 ;  /* 0xb000001212127230 */ /* 0x000fe20000200800 */
[----:B------:R-:W5:Y:S01]  /*04d0*/  LDG.E R25, desc[UR12][R2.64+0x1c] ;  /* 0x00001c0c02197981 */ /* 0x000f62000c1e1900 */
[----:B------:R-:W-:Y:S01]  /*04e0*/  HADD2.BF16_V2 R20, R17.H0_H0, -R17.H1_H1 ;  /* 0xb000001111147230 */ /* 0x000fe20000200800 */
[----:B------:R-:W-:Y:S02]  /*04f0*/  PRMT R17, R22, 0x7610, R17 ;  /* 0x0000761016117816 */ /* 0x000fe40000000011 */
[----:B------:R-:W-:Y:S02]  /*0500*/  SHF.L.U32 R14, R14, 0x10, RZ ;  /* 0x000000100e0e7819 */ /* 0x000fe400000006ff */
[----:B------:R-:W-:Y:S01]  /*0510*/  F2FP.BF16.F32.PACK_AB R15, R15, R16 ;  /* 0x000000100f0f723e */ /* 0x000fe200000010ff */
[----:B------:R-:W-:Y:S02]  /*0520*/  HMUL2.BF16_V2 R18, R18.H0_H0, R18.H0_H0 ;  /* 0x2000001212127232 */ /* 0x000fe40000200800 */
[----:B------:R-:W-:-:S02]  /*0530*/  IMAD.U32 R17, R17, 0x10000, RZ ;  /* 0x0001000011117824 */ /* 0x000fc400078e00ff */
[----:B------:R-:W-:Y:S01]  /*0540*/  FADD R14, R21, R14 ;  /* 0x0000000e150e7221 */ /* 0x000fe20000000000 */
[----:B------:R-:W-:Y:S01]  /*0550*/  HMUL2.BF16_V2 R20, R20.H0_H0, R20.H0_H0 ;  /* 0x2000001414147232 */ /* 0x000fe20000200800 */
[----:B------:R-:W3:Y:S01]  /*0560*/  LDG.E R21, desc[UR12][R2.64+0x4] ;  /* 0x0000040c02157981 */ /* 0x000ee2000c1e1900 */
[----:B------:R-:W-:Y:S01]  /*0570*/  HADD2.BF16_V2 R16, R15.H0_H0, -R15.H1_H1 ;  /* 0xb000000f0f107230 */ /* 0x000fe20000200800 */
[----:B------:R-:W-:Y:S01]  /*0580*/  PRMT R15, R18, 0x7610, R15 ;  /* 0x00007610120f7816 */ /* 0x000fe2000000000f */
[----:B------:R-:W-:Y:S01]  /*0590*/  FADD R14, R14, R17 ;  /* 0x000000110e0e7221 */ /* 0x000fe20000000000 */
[----:B------:R-:W3:Y:S01]  /*05a0*/  LDG.E R22, desc[UR12][R4.64+0x4] ;  /* 0x0000040c04167981 */ /* 0x000ee2000c1e1900 */
[----:B------:R-:W-:Y:S01]  /*05b0*/  HMUL2.BF16_V2 R17, R16.H0_H0, R16.H0_H0 ;  /* 0x2000001010117232 */ /* 0x000fe20000200800 */
[----:B------:R-:W-:Y:S02]  /*05c0*/  PRMT R16, R20, 0x7610, R16 ;  /* 0x0000761014107816 */ /* 0x000fe40000000010 */
[----:B------:R-:W-:Y:S01]  /*05d0*/  SHF.L.U32 R15, R15, 0x10, RZ ;  /* 0x000000100f0f7819 */ /* 0x000fe200000006ff */
[----:B------:R-:W4:Y:S01]  /*05e0*/  LDG.E R18, desc[UR12][R2.64+0x8] ;  /* 0x0000080c02127981 */ /* 0x000f22000c1e1900 */
[----:B------:R-:W-:-:S02]  /*05f0*/  PRMT R20, R17, 0x7610, R20 ;  /* 0x0000761011147816 */ /* 0x000fc40000000014 */
[----:B------:R-:W-:Y:S01]  /*0600*/  SHF.L.U32 R17, R16, 0x10, RZ ;  /* 0x0000001010117819 */ /* 0x000fe200000006ff */
[----:B------:R-:W-:Y:S01]  /*0610*/  FADD R14, R14, R15 ;  /* 0x0000000f0e0e7221 */ /* 0x000fe20000000000 */
[----:B------:R-:W-:Y:S01]  /*0620*/  SHF.L.U32 R15, R20, 0x10, RZ ;  /* 0x00000010140f7819 */ /* 0x000fe200000006ff */
[----:B------:R-:W5:Y:S02]  /*0630*/  LDG.E R16, desc[UR12][R2.64+0x10] ;  /* 0x0000100c02107981 */ /* 0x000f64000c1e1900 */
[----:B------:R-:W-:Y:S02]  /*0640*/  FADD R14, R14, R17 ;  /* 0x000000110e0e7221 */ /* 0x000fe40000000000 */
[----:B------:R-:W5:Y:S04]  /*0650*/  LDG.E R17, desc[UR12][R2.64+0xc] ;  /* 0x00000c0c02117981 */ /* 0x000f68000c1e1900 */
[----:B------:R-:W5:Y:S01]  /*0660*/  LDG.E R20, desc[UR12][R4.64+0xc] ;  /* 0x00000c0c04147981 */ /* 0x000f62000c1e1900 */
[----:B------:R-:W-:Y:S01]  /*0670*/  FADD R14, R14, R15 ;  /* 0x0000000f0e0e7221 */ /* 0x000fe20000000000 */
[----:B------:R-:W-:-:S02]  /*0680*/  F2FP.BF16.F32.PACK_AB R27, R10, R11 ;  /* 0x0000000b0a1b723e */ /* 0x000fc400000010ff */
[----:B------:R-:W5:Y:S01]  /*0690*/  LDG.E R15, desc[UR12][R4.64+0x10] ;  /* 0x0000100c040f7981 */ /* 0x000f62000c1e1900 */
[----:B------:R-:W-:-:S03]  /*06a0*/  F2FP.BF16.F32.PACK_AB R12, R12, R13 ;  /* 0x0000000d0c0c723e */ /* 0x000fc600000010ff */
[----:B------:R-:W5:Y:S04]  /*06b0*/  LDG.E R11, desc[UR12][R2.64+0x14] ;  /* 0x0000140c020b7981 */ /* 0x000f68000c1e1900 */
[----:B------:R-:W5:Y:S04]  /*06c0*/  LDG.E R13, desc[UR12][R2.64+0x18] ;  /* 0x0000180c020d7981 */ /* 0x000f68000c1e1900 */
[----:B------:R0:W5:Y:S01]  /*06d0*/  LDG.E R10, desc[UR12][R4.64+0x18] ;  /* 0x0000180c040a7981 */ /* 0x000162000c1e1900 */
[----:B------:R-:W-:Y:S02]  /*06e0*/  HADD2.BF16_V2 R12, R12.H0_H0, -R12.H1_H1 ;  /* 0xb000000c0c0c7230 */ /* 0x000fe40000200800 */
[----:B------:R-:W-:-:S02]  /*06f0*/  HADD2.BF16_V2 R27, R27.H0_H0, -R27.H1_H1 ;  /* 0xb000001b1b1b7230 */ /* 0x000fc40000200800 */
[----:B------:R-:W-:Y:S02]  /*0700*/  HMUL2.BF16_V2 R12, R12.H0_H0, R12.H0_H0 ;  /* 0x2000000c0c0c7232 */ /* 0x000fe40000200800 */
[----:B------:R-:W-:-:S05]  /*0710*/  HMUL2.BF16_V2 R27, R27.H0_H0, R27.H0_H0 ;  /* 0x2000001b1b1b7232 */ /* 0x000fca0000200800 */
[----:B0-----:R-:W-:Y:S01]  /*0720*/  PRMT R4, R27, 0x7610, R4 ;  /* 0x000076101b047816 */ /* 0x001fe20000000004 */
[----:B------:R-:W-:-:S04]  /*0730*/  UIADD3 UR8, UPT, UPT, UR8, 0x10, URZ ;  /* 0x0000001008087890 */ /* 0x000fc8000fffe0ff */
[----:B------:R-:W-:Y:S01]  /*0740*/  UISETP.NE.AND UP1, UPT, UR8, URZ, UPT ;  /* 0x000000ff0800728c */ /* 0x000fe2000bf25270 */
[----:B------:R-:W-:Y:S02]  /*0750*/  IADD3 R2, P0, PT, R2, 0x40, RZ ;  /* 0x0000004002027810 */ /* 0x000fe40007f1e0ff */
[----:B------:R-:W-:Y:S02]  /*0760*/  IADD3 R9, PT, PT, R9, 0x10, RZ ;  /* 0x0000001009097810 */ /* 0x000fe40007ffe0ff */
[----:B------:R-:W-:Y:S02]  /*0770*/  IADD3.X R3, PT, PT, RZ, R3, RZ, P0, !PT ;  /* 0x00000003ff037210 */ /* 0x000fe400007fe4ff */
[----:B--2---:R-:W-:-:S05]  /*0780*/  F2FP.BF16.F32.PACK_AB R19, R19, R24 ;  /* 0x000000181313723e */ /* 0x004fca00000010ff */
[----:B------:R-:W-:Y:S01]  /*0790*/  HADD2.BF16_V2 R5, R19.H0_H0, -R19.H1_H1 ;  /* 0xb000001313057230 */ /* 0x000fe20000200800 */
[----:B------:R-:W-:-:S03]  /*07a0*/  SHF.L.U32 R19, R12, 0x10, RZ ;  /* 0x000000100c137819 */ /* 0x000fc600000006ff */
[----:B------:R-:W-:Y:S01]  /*07b0*/  HMUL2.BF16_V2 R12, R5.H0_H0, R5.H0_H0 ;  /* 0x20000005050c7232 */ /* 0x000fe20000200800 */
[----:B------:R-:W-:Y:S01]  /*07c0*/  SHF.L.U32 R5, R4, 0x10, RZ ;  /* 0x0000001004057819 */ /* 0x000fe200000006ff */
[----:B------:R-:W-:Y:S01]  /*07d0*/  FADD R14, R14, R19 ;  /* 0x000000130e0e7221 */ /* 0x000fe20000000000 */
[----:B---3--:R-:W-:Y:S02]  /*07e0*/  F2FP.BF16.F32.PACK_AB R21, R21, R22 ;  /* 0x000000161515723e */ /* 0x008fe400000010ff */
[----:B----4-:R-:W-:-:S03]  /*07f0*/  F2FP.BF16.F32.PACK_AB R18, R18, R23 ;  /* 0x000000171212723e */ /* 0x010fc600000010ff */
[----:B------:R-:W-:Y:S01]  /*0800*/  HADD2.BF16_V2 R21, R21.H0_H0, -R21.H1_H1 ;  /* 0xb000001515157230 */ /* 0x000fe20000200800 */
[----:B------:R-:W-:Y:S01]  /*0810*/  SHF.L.U32 R12, R12, 0x10, RZ ;  /* 0x000000100c0c7819 */ /* 0x000fe200000006ff */
[----:B------:R-:W-:Y:S02]  /*0820*/  HADD2.BF16_V2 R18, R18.H0_H0, -R18.H1_H1 ;  /* 0xb000001212127230 */ /* 0x000fe40000200800 */
[----:B------:R-:W-:Y:S01]  /*0830*/  FADD R5, R14, R5 ;  /* 0x000000050e057221 */ /* 0x000fe20000000000 */
[----:B------:R-:W-:Y:S02]  /*0840*/  HMUL2.BF16_V2 R4, R21.H0_H0, R21.H0_H0 ;  /* 0x2000001515047232 */ /* 0x000fe40000200800 */
[----:B------:R-:W-:Y:S02]  /*0850*/  HMUL2.BF16_V2 R18, R18.H0_H0, R18.H0_H0 ;  /* 0x2000001212127232 */ /* 0x000fe40000200800 */
[----:B------:R-:W-:Y:S01]  /*0860*/  FADD R5, R5, R12 ;  /* 0x0000000c05057221 */ /* 0x000fe20000000000 */
[----:B-----5:R-:W-:-:S02]  /*0870*/  F2FP.BF16.F32.PACK_AB R17, R17, R20 ;  /* 0x000000141111723e */ /* 0x020fc400000010ff */
[----:B------:R-:W-:Y:S02]  /*0880*/  SHF.L.U32 R4, R4, 0x10, RZ ;  /* 0x0000001004047819 */ /* 0x000fe400000006ff */
[----:B------:R-:W-:Y:S01]  /*0890*/  PRMT R12, R18, 0x7610, R12 ;  /* 0x00007610120c7816 */ /* 0x000fe2000000000c */
[----:B------:R-:W-:Y:S01]  /*08a0*/  HADD2.BF16_V2 R17, R17.H0_H0, -R17.H1_H1 ;  /* 0xb000001111117230 */ /* 0x000fe20000200800 */
[----:B------:R-:W-:Y:S01]  /*08b0*/  F2FP.BF16.F32.PACK_AB R15, R16, R15 ;  /* 0x0000000f100f723e */ /* 0x000fe200000010ff */
[----:B------:R-:W-:Y:S01]  /*08c0*/  FADD R4, R5, R4 ;  /* 0x0000000405047221 */ /* 0x000fe20000000000 */
[----:B------:R-:W-:Y:S01]  /*08d0*/  F2FP.BF16.F32.PACK_AB R11, R11, R26 ;  /* 0x0000001a0b0b723e */ /* 0x000fe200000010ff */
[----:B------:R-:W-:Y:S02]  /*08e0*/  IMAD.U32 R5, R12, 0x10000, RZ ;  /* 0x000100000c057824 */ /* 0x000fe400078e00ff */
[----:B------:R-:W-:Y:S02]  /*08f0*/  HMUL2.BF16_V2 R17, R17.H0_H0, R17.H0_H0 ;  /* 0x2000001111117232 */ /* 0x000fe40000200800 */
[----:B------:R-:W-:-:S02]  /*0900*/  HADD2.BF16_V2 R15, R15.H0_H0, -R15.H1_H1 ;  /* 0xb000000f0f0f7230 */ /* 0x000fc40000200800 */
[--C-:B------:R-:W-:Y:S01]  /*0910*/  FADD R4, R4, R5.reuse ;  /* 0x0000000504047221 */ /* 0x100fe20000000000 */
[----:B------:R-:W-:Y:S01]  /*0920*/  HADD2.BF16_V2 R11, R11.H0_H0, -R11.H1_H1 ;  /* 0xb000000b0b0b7230 */ /* 0x000fe20000200800 */
[----:B------:R-:W-:Y:S01]  /*0930*/  F2FP.BF16.F32.PACK_AB R10, R13, R10 ;  /* 0x0000000a0d0a723e */ /* 0x000fe200000010ff */
[----:B------:R-:W-:Y:S01]  /*0940*/  HMUL2.BF16_V2 R15, R15.H0_H0, R15.H0_H0 ;  /* 0x2000000f0f0f7232 */ /* 0x000fe20000200800 */
[----:B------:R-:W-:Y:S01]  /*0950*/  PRMT R5, R17, 0x7610, R5 ;  /* 0x0000761011057816 */ /* 0x000fe20000000005 */
[----:B------:R-:W-:Y:S01]  /*0960*/  HMUL2.BF16_V2 R11, R11.H0_H0, R11.H0_H0 ;  /* 0x2000000b0b0b7232 */ /* 0x000fe20000200800 */
[----:B------:R-:W-:Y:S01]  /*0970*/  F2FP.BF16.F32.PACK_AB R25, R25, R28 ;  /* 0x0000001c1919723e */ /* 0x000fe200000010ff */
[----:B------:R-:W-:Y:S01]  /*0980*/  HADD2.BF16_V2 R12, R10.H0_H0, -R10.H1_H1 ;  /* 0xb000000a0a0c7230 */ /* 0x000fe20000200800 */
[----:B------:R-:W-:Y:S02]  /*0990*/  PRMT R10, R15, 0x7610, R10 ;  /* 0x000076100f0a7816 */ /* 0x000fe4000000000a */
[----:B------:R-:W-:Y:S01]  /*09a0*/  SHF.L.U32 R5, R5, 0x10, RZ ;  /* 0x0000001005057819 */ /* 0x000fe200000006ff */
[----:B------:R-:W-:Y:S01]  /*09b0*/  HMUL2.BF16_V2 R13, R12.H0_H0, R12.H0_H0 ;  /* 0x2000000c0c0d7232 */ /* 0x000fe20000200800 */
[----:B------:R-:W-:Y:S01]  /*09c0*/  PRMT R12, R11, 0x7610, R12 ;  /* 0x000076100b0c7816 */ /* 0x000fe2000000000c */
[----:B------:R-:W-:Y:S01]  /*09d0*/  HADD2.BF16_V2 R25, R25.H0_H0, -R25.H1_H1 ;  /* 0xb000001919197230 */ /* 0x000fe20000200800 */
[----:B------:R-:W-:Y:S01]  /*09e0*/  SHF.L.U32 R11, R10, 0x10, RZ ;  /* 0x000000100a0b7819 */ /* 0x000fe200000006ff */
[----:B------:R-:W-:Y:S01]  /*09f0*/  FADD R4, R4, R5 ;  /* 0x0000000504047221 */ /* 0x000fe20000000000 */
[----:B------:R-:W-:Y:S01]  /*0a00*/  PRMT R10, R13, 0x7610, R10 ;  /* 0x000076100d0a7816 */ /* 0x000fe2000000000a */
[----:B------:R-:W-:Y:S01]  /*0a10*/  HMUL2.BF16_V2 R25, R25.H0_H0, R25.H0_H0 ;  /* 0x2000001919197232 */ /* 0x000fe20000200800 */
[----:B------:R-:W-:Y:S01]  /*0a20*/  SHF.L.U32 R5, R12, 0x10, RZ ;  /* 0x000000100c057819 */ /* 0x000fe200000006ff */
[----:B------:R-:W-:Y:S01]  /*0a30*/  FADD R4, R4, R11 ;  /* 0x0000000b04047221 */ /* 0x000fe20000000000 */
[----:B------:R-:W-:-:S02]  /*0a40*/  SHF.L.U32 R11, R10, 0x10, RZ ;  /* 0x000000100a0b7819 */ /* 0x000fc400000006ff */
[----:B------:R-:W-:Y:S01]  /*0a50*/  PRMT R12, R25, 0x7610, R12 ;  /* 0x00007610190c7816 */ /* 0x000fe2000000000c */
[----:B------:R-:W-:-:S03]  /*0a60*/  FADD R4, R4, R5 ;  /* 0x0000000504047221 */ /* 0x000fc60000000000 */
[----:B------:R-:W-:Y:S01]  /*0a70*/  SHF.L.U32 R5, R12, 0x10, RZ ;  /* 0x000000100c057819 */ /* 0x000fe200000006ff */
[----:B------:R-:W-:-:S04]  /*0a80*/  FADD R4, R4, R11 ;  /* 0x0000000b04047221 */ /* 0x000fc80000000000 */
[----:B------:R-:W-:Y:S01]  /*0a90*/  FADD R14, R4, R5 ;  /* 0x00000005040e7221 */ /* 0x000fe20000000000 */
[----:B------:R-:W-:Y:S06]  /*0aa0*/  BRA.U UP1, `(.L_x_27) ;  /* 0xfffffff501e87547 */ /* 0x000fec000b83ffff */
.L_x_26:
[----:B------:R-:W-:Y:S05]  /*0ab0*/  BRA.U !UP0, `(.L_x_25) ;  /* 0x0000000908547547 */ /* 0x000fea000b800000 */
[----:B------:R-:W-:Y:S02]  /*0ac0*/  UISETP.GE.U32.AND UP0, UPT, UR10, 0x8, UPT ;  /* 0x000000080a00788c */ /* 0x000fe4000bf06070 */
[----:B------:R-:W-:-:S04]  /*0ad0*/  ULOP3.LUT UR6, UR7, 0x7, URZ, 0xc0, !UPT ;  /* 0x0000000707067892 */ /* 0x000fc8000f8ec0ff */
[----:B------:R-:W-:-:S03]  /*0ae0*/  UISETP.NE.AND UP1, UPT, UR6, URZ, UPT ;  /* 0x000000ff0600728c */ /* 0x000fc6000bf25270 */
[----:B------:R-:W-:Y:S08]  /*0af0*/  BRA.U !UP0, `(.L_x_28) ;  /* 0x0000000508207547 */ /* 0x000ff0000b800000 */
[----:B------:R-:W0:Y:S01]  /*0b00*/  LDC.64 R10, c[0x0][0x388] ;  /* 0x0000e200ff0a7b82 */ /* 0x000e220000000a00 */
[----:B------:R-:W1:Y:S01]  /*0b10*/  LDCU.64 UR8, c[0x0][0x388] ;  /* 0x00007100ff0877ac */ /* 0x000e620008000a00 */
[C---:B------:R-:W-:Y:S01]  /*0b20*/  VIADD R9, R0.reuse, UR4 ;  /* 0x0000000400097c36 */ /* 0x040fe20008000000 */
[----:B------:R-:W-:Y:S02]  /*0b30*/  IADD3 R12, P0, PT, R0, UR4, RZ ;  /* 0x00000004000c7c10 */ /* 0x000fe4000ff1e0ff */
[----:B------:R-:W-:-:S03]  /*0b40*/  IADD3 R5, PT, PT, R8, UR4, RZ ;  /* 0x0000000408057c10 */ /* 0x000fc6000fffe0ff */
[----:B------:R-:W2:Y:S01]  /*0b50*/  LDC.64 R2, c[0x0][0x380] ;  /* 0x0000e000ff027b82 */ /* 0x000ea20000000a00 */
[----:B0-----:R-:W-:Y:S01]  /*0b60*/  IMAD.WIDE.U32 R10, R9, 0x4, R10 ;  /* 0x00000004090a7825 */ /* 0x001fe200078e000a */
[----:B------:R-:W-:Y:S02]  /*0b70*/  IADD3.X R9, PT, PT, RZ, RZ, RZ, P0, !PT ;  /* 0x000000ffff097210 */ /* 0x000fe400007fe4ff */
[C---:B-1----:R-:W-:Y:S02]  /*0b80*/  LEA R4, P0, R12.reuse, UR8, 0x2 ;  /* 0x000000080c047c11 */ /* 0x042fe4000f8010ff */
[----:B------:R-:W3:Y:S01]  /*0b90*/  LDG.E R24, desc[UR12][R10.64] ;  /* 0x0000000c0a187981 */ /* 0x000ee2000c1e1900 */
[----:B--2---:R-:W-:Y:S01]  /*0ba0*/  IMAD.WIDE R2, R5, 0x4, R2 ;  /* 0x0000000405027825 */ /* 0x004fe200078e0202 */
[----:B------:R-:W-:-:S04]  /*0bb0*/  LEA.HI.X R5, R12, UR9, R9, 0x2, P0 ;  /* 0x000000090c057c11 */ /* 0x000fc800080f1409 */
[----:B------:R-:W3:Y:S04]  /*0bc0*/  LDG.E R21, desc[UR12][R2.64] ;  /* 0x0000000c02157981 */ /* 0x000ee8000c1e1900 */
[----:B------:R-:W2:Y:S04]  /*0bd0*/  LDG.E R23, desc[UR12][R2.64+0x4] ;  /* 0x0000040c02177981 */ /* 0x000ea8000c1e1900 */
[----:B------:R-:W2:Y:S04]  /*0be0*/  LDG.E R26, desc[UR12][R4.64+0x4] ;  /* 0x0000040c041a7981 */ /* 0x000ea8000c1e1900 */
[----:B------:R-:W4:Y:S04]  /*0bf0*/  LDG.E R22, desc[UR12][R2.64+0x8] ;  /* 0x0000080c02167981 */ /* 0x000f28000c1e1900 */
        /* <DEDUP_REMOVED lines=10> */
[----:B------:R0:W5:Y:S01]  /*0ca0*/  LDG.E R20, desc[UR12][R2.64+0x1c] ;  /* 0x00001c0c02147981 */ /* 0x000162000c1e1900 */
[----:B------:R-:W-:Y:S01]  /*0cb0*/  UIADD3 UR4, UPT, UPT, UR4, 0x8, URZ ;  /* 0x0000000804047890 */ /* 0x000fe2000fffe0ff */
[----:B---3--:R-:W-:-:S05]  /*0cc0*/  F2FP.BF16.F32.PACK_AB R21, R24, R21 ;  /* 0x000000151815723e */ /* 0x008fca00000010ff */
[----:B------:R-:W-:Y:S01]  /*0cd0*/  HADD2.BF16_V2 R21, R21.H0_H0, -R21.H1_H1 ;  /* 0xb000001515157230 */ /* 0x000fe20000200800 */
[----:B--2---:R-:W-:-:S03]  /*0ce0*/  F2FP.BF16.F32.PACK_AB R23, R26, R23 ;  /* 0x000000171a17723e */ /* 0x004fc600000010ff */
[----:B------:R-:W-:Y:S02]  /*0cf0*/  HMUL2.BF16_V2 R21, R21.H0_H0, R21.H0_H0 ;  /* 0x2000001515157232 */ /* 0x000fe40000200800 */
[----:B------:R-:W-:Y:S01]  /*0d00*/  HADD2.BF16_V2 R23, R23.H0_H0, -R23.H1_H1 ;  /* 0xb000001717177230 */ /* 0x000fe20000200800 */
[----:B----4-:R-:W-:-:S03]  /*0d10*/  F2FP.BF16.F32.PACK_AB R22, R19, R22 ;  /* 0x000000161316723e */ /* 0x010fc600000010ff */
[----:B------:R-:W-:Y:S01]  /*0d20*/  HMUL2.BF16_V2 R23, R23.H0_H0, R23.H0_H0 ;  /* 0x2000001717177232 */ /* 0x000fe20000200800 */
[----:B------:R-:W-:Y:S01]  /*0d30*/  PRMT R19, R21, 0x7610, R19 ;  /* 0x0000761015137816 */ /* 0x000fe20000000013 */
[----:B------:R-:W-:-:S03]  /*0d40*/  HADD2.BF16_V2 R22, R22.H0_H0, -R22.H1_H1 ;  /* 0xb000001616167230 */ /* 0x000fc60000200800 */
[----:B------:R-:W-:Y:S02]  /*0d50*/  SHF.L.U32 R19, R19, 0x10, RZ ;  /* 0x0000001013137819 */ /* 0x000fe400000006ff */
[----:B0-----:R-:W-:Y:S02]  /*0d60*/  PRMT R2, R23, 0x7610, R2 ;  /* 0x0000761017027816 */ /* 0x001fe40000000002 */
[----:B-----5:R-:W-:Y:S01]  /*0d70*/  F2FP.BF16.F32.PACK_AB R15, R15, R18 ;  /* 0x000000120f0f723e */ /* 0x020fe200000010ff */
[----:B------:R-:W-:Y:S01]  /*0d80*/  HMUL2.BF16_V2 R3, R22.H0_H0, R22.H0_H0 ;  /* 0x2000001616037232 */ /* 0x000fe20000200800 */
[----:B------:R-:W-:Y:S01]  /*0d90*/  SHF.L.U32 R2, R2, 0x10, RZ ;  /* 0x0000001002027819 */ /* 0x000fe200000006ff */
[----:B------:R-:W-:Y:S02]  /*0da0*/  FADD R19, R14, R19 ;  /* 0x000000130e137221 */ /* 0x000fe40000000000 */
[----:B------:R-:W-:Y:S01]  /*0db0*/  HADD2.BF16_V2 R15, R15.H0_H0, -R15.H1_H1 ;  /* 0xb000000f0f0f7230 */ /* 0x000fe20000200800 */
[----:B------:R-:W-:Y:S01]  /*0dc0*/  F2FP.BF16.F32.PACK_AB R9, R12, R9 ;  /* 0x000000090c09723e */ /* 0x000fe200000010ff */
[----:B------:R-:W-:Y:S01]  /*0dd0*/  FADD R2, R19, R2 ;  /* 0x0000000213027221 */ /* 0x000fe20000000000 */
[----:B------:R-:W-:Y:S01]  /*0de0*/  SHF.L.U32 R3, R3, 0x10, RZ ;  /* 0x0000001003037819 */ /* 0x000fe200000006ff */
[----:B------:R-:W-:-:S02]  /*0df0*/  HMUL2.BF16_V2 R15, R15.H0_H0, R15.H0_H0 ;  /* 0x2000000f0f0f7232 */ /* 0x000fc40000200800 */
[----:B------:R-:W-:Y:S02]  /*0e00*/  HADD2.BF16_V2 R9, R9.H0_H0, -R9.H1_H1 ;  /* 0xb000000909097230 */ /* 0x000fe40000200800 */
[--C-:B------:R-:W-:Y:S01]  /*0e10*/  FADD R2, R2, R3.reuse ;  /* 0x0000000302027221 */ /* 0x100fe20000000000 */
[----:B------:R-:W-:Y:S02]  /*0e20*/  F2FP.BF16.F32.PACK_AB R10, R13, R10 ;  /* 0x0000000a0d0a723e */ /* 0x000fe400000010ff */
[----:B------:R-:W-:Y:S01]  /*0e30*/  PRMT R3, R15, 0x7610, R3 ;  /* 0x000076100f037816 */ /* 0x000fe20000000003 */
[----:B------:R-:W-:Y:S01]  /*0e40*/  HMUL2.BF16_V2 R4, R9.H0_H0, R9.H0_H0 ;  /* 0x2000000909047232 */ /* 0x000fe20000200800 */
[----:B------:R-:W-:Y:S01]  /*0e50*/  F2FP.BF16.F32.PACK_AB R11, R11, R16 ;  /* 0x000000100b0b723e */ /* 0x000fe200000010ff */
[----:B------:R-:W-:Y:S01]  /*0e60*/  HADD2.BF16_V2 R10, R10.H0_H0, -R10.H1_H1 ;  /* 0xb000000a0a0a7230 */ /* 0x000fe20000200800 */
[----:B------:R-:W-:-:S03]  /*0e70*/  SHF.L.U32 R3, R3, 0x10, RZ ;  /* 0x0000001003037819 */ /* 0x000fc600000006ff */
[----:B------:R-:W-:Y:S01]  /*0e80*/  HADD2.BF16_V2 R11, R11.H0_H0, -R11.H1_H1 ;  /* 0xb000000b0b0b7230 */ /* 0x000fe20000200800 */
[----:B------:R-:W-:Y:S01]  /*0e90*/  SHF.L.U32 R5, R4, 0x10, RZ ;  /* 0x0000001004057819 */ /* 0x000fe200000006ff */
[----:B------:R-:W-:Y:S01]  /*0ea0*/  HMUL2.BF16_V2 R10, R10.H0_H0, R10.H0_H0 ;  /* 0x2000000a0a0a7232 */ /* 0x000fe20000200800 */
[----:B------:R-:W-:Y:S01]  /*0eb0*/  F2FP.BF16.F32.PACK_AB R17, R17, R20 ;  /* 0x000000141111723e */ /* 0x000fe200000010ff */
[----:B------:R-:W-:Y:S02]  /*0ec0*/  HMUL2.BF16_V2 R9, R11.H0_H0, R11.H0_H0 ;  /* 0x2000000b0b097232 */ /* 0x000fe40000200800 */
[--C-:B------:R-:W-:Y:S01]  /*0ed0*/  FADD R2, R2, R3.reuse ;  /* 0x0000000302027221 */ /* 0x100fe20000000000 */
[----:B------:R-:W-:Y:S01]  /*0ee0*/  PRMT R3, R10, 0x7610, R3 ;  /* 0x000076100a037816 */ /* 0x000fe20000000003 */
[----:B------:R-:W-:Y:S02]  /*0ef0*/  HADD2.BF16_V2 R17, R17.H0_H0, -R17.H1_H1 ;  /* 0xb000001111117230 */ /* 0x000fe40000200800 */
[----:B------:R-:W-:-:S02]  /*0f00*/  IMAD.U32 R9, R9, 0x10000, RZ ;  /* 0x0001000009097824 */ /* 0x000fc400078e00ff */
[----:B------:R-:W-:Y:S01]  /*0f10*/  FADD R2, R2, R5 ;  /* 0x0000000502027221 */ /* 0x000fe20000000000 */
[----:B------:R-:W-:Y:S01]  /*0f20*/  SHF.L.U32 R3, R3, 0x10, RZ ;  /* 0x0000001003037819 */ /* 0x000fe200000006ff */
[----:B------:R-:W-:Y:S02]  /*0f30*/  HMUL2.BF16_V2 R4, R17.H0_H0, R17.H0_H0 ;  /* 0x2000001111047232 */ /* 0x000fe40000200800 */
[----:B------:R-:W-:-:S03]  /*0f40*/  FADD R2, R2, R9 ;  /* 0x0000000902027221 */ /* 0x000fc60000000000 */
[----:B------:R-:W-:Y:S01]  /*0f50*/  SHF.L.U32 R5, R4, 0x10, RZ ;  /* 0x0000001004057819 */ /* 0x000fe200000006ff */
[----:B------:R-:W-:-:S04]  /*0f60*/  FADD R2, R2, R3 ;  /* 0x0000000302027221 */ /* 0x000fc80000000000 */
[----:B------:R-:W-:-:S07]  /*0f70*/  FADD R14, R2, R5 ;  /* 0x00000005020e7221 */ /* 0x000fce0000000000 */
.L_x_28:
[----:B------:R-:W-:Y:S05]  /*0f80*/  BRA.U !UP1, `(.L_x_25) ;  /* 0x0000000509207547 */ /* 0x000fea000b800000 */
[----:B------:R-:W-:Y:S02]  /*0f90*/  UISETP.GE.U32.AND UP0, UPT, UR6, 0x4, UPT ;  /* 0x000000040600788c */ /* 0x000fe4000bf06070 */
[----:B------:R-:W-:-:S04]  /*0fa0*/  ULOP3.LUT UR5, UR7, 0x3, URZ, 0xc0, !UPT ;  /* 0x0000000307057892 */ /* 0x000fc8000f8ec0ff */
[----:B------:R-:W-:-:S03]  /*0fb0*/  UISETP.NE.AND UP1, UPT, UR5, URZ, UPT ;  /* 0x000000ff0500728c */ /* 0x000fc6000bf25270 */
[----:B------:R-:W-:Y:S08]  /*0fc0*/  BRA.U !UP0, `(.L_x_29) ;  /* 0x0000000108ac7547 */ /* 0x000ff0000b800000 */
[----:B------:R-:W0:Y:S01]  /*0fd0*/  LDC.64 R2, c[0x0][0x388] ;  /* 0x0000e200ff027b82 */ /* 0x000e220000000a00 */
[----:B------:R-:W1:Y:S01]  /*0fe0*/  LDCU.64 UR6, c[0x0][0x388] ;  /* 0x00007100ff0677ac */ /* 0x000e620008000a00 */
[C---:B------:R-:W-:Y:S02]  /*0ff0*/  IADD3 R11, PT, PT, R0.reuse, UR4, RZ ;  /* 0x00000004000b7c10 */ /* 0x040fe4000fffe0ff */
[----:B------:R-:W-:Y:S02]  /*1000*/  IADD3 R12, P0, PT, R0, UR4, RZ ;  /* 0x00000004000c7c10 */ /* 0x000fe4000ff1e0ff */
[----:B------:R-:W-:Y:S02]  /*1010*/  IADD3 R9, PT, PT, R8, UR4, RZ ;  /* 0x0000000408097c10 */ /* 0x000fe4000fffe0ff */
[----:B------:R-:W2:Y:S01]  /*1020*/  LDC.64 R4, c[0x0][0x380] ;  /* 0x0000e000ff047b82 */ /* 0x000ea20000000a00 */
[----:B0-----:R-:W-:Y:S01]  /*1030*/  IMAD.WIDE.U32 R10, R11, 0x4, R2 ;  /* 0x000000040b0a7825 */ /* 0x001fe200078e0002 */
[----:B------:R-:W-:-:S02]  /*1040*/  IADD3.X R3, PT, PT, RZ, RZ, RZ, P0, !PT ;  /* 0x000000ffff037210 */ /* 0x000fc400007fe4ff */
[----:B-1----:R-:W-:-:S03]  /*1050*/  LEA R2, P0, R12, UR6, 0x2 ;  /* 0x000000060c027c11 */ /* 0x002fc6000f8010ff */
[----:B------:R-:W3:Y:S01]  /*1060*/  LDG.E R10, desc[UR12][R10.64] ;  /* 0x0000000c0a0a7981 */ /* 0x000ee2000c1e1900 */
[----:B------:R-:W-:Y:S01]  /*1070*/  LEA.HI.X R3, R12, UR7, R3, 0x2, P0 ;  /* 0x000000070c037c11 */ /* 0x000fe200080f1403 */
[----:B--2---:R-:W-:-:S04]  /*1080*/  IMAD.WIDE R4, R9, 0x4, R4 ;  /* 0x0000000409047825 */ /* 0x004fc800078e0204 */
[----:B------:R-:W2:Y:S04]  /*1090*/  LDG.E R13, desc[UR12][R2.64+0x4] ;  /* 0x0000040c020d7981 */ /* 0x000ea8000c1e1900 */
[----:B------:R-:W3:Y:S04]  /*10a0*/  LDG.E R9, desc[UR12][R4.64] ;  /* 0x0000000c04097981 */ /* 0x000ee8000c1e1900 */
[----:B------:R-:W2:Y:S04]  /*10b0*/  LDG.E R12, desc[UR12][R4.64+0x4] ;  /* 0x0000040c040c7981 */ /* 0x000ea8000c1e1900 */
[----:B------:R-:W4:Y:S04]  /*10c0*/  LDG.E R15, desc[UR12][R4.64+0x8] ;  /* 0x0000080c040f7981 */ /* 0x000f28000c1e1900 */
[----:B------:R-:W4:Y:S04]  /*10d0*/  LDG.E R16, desc[UR12][R2.64+0x8] ;  /* 0x0000080c02107981 */ /* 0x000f28000c1e1900 */
[----:B------:R0:W5:Y:S04]  /*10e0*/  LDG.E R18, desc[UR12][R2.64+0xc] ;  /* 0x00000c0c02127981 */ /* 0x000168000c1e1900 */
[----:B------:R1:W5:Y:S01]  /*10f0*/  LDG.E R17, desc[UR12][R4.64+0xc] ;  /* 0x00000c0c04117981 */ /* 0x000362000c1e1900 */
[----:B------:R-:W-:Y:S01]  /*1100*/  UIADD3 UR4, UPT, UPT, UR4, 0x4, URZ ;  /* 0x0000000404047890 */ /* 0x000fe2000fffe0ff */
[----:B---3--:R-:W-:-:S02]  /*1110*/  F2FP.BF16.F32.PACK_AB R9, R10, R9 ;  /* 0x000000090a09723e */ /* 0x008fc400000010ff */
[----:B--2---:R-:W-:-:S03]  /*1120*/  F2FP.BF16.F32.PACK_AB R12, R13, R12 ;  /* 0x0000000c0d0c723e */ /* 0x004fc600000010ff */
[----:B------:R-:W-:Y:S02]  /*1130*/  HADD2.BF16_V2 R9, R9.H0_H0, -R9.H1_H1 ;  /* 0xb000000909097230 */ /* 0x000fe40000200800 */
[----:B------:R-:W-:Y:S02]  /*1140*/  HADD2.BF16_V2 R12, R12.H0_H0, -R12.H1_H1 ;  /* 0xb000000c0c0c7230 */ /* 0x000fe40000200800 */
[----:B------:R-:W-:Y:S01]  /*1150*/  HMUL2.BF16_V2 R9, R9.H0_H0, R9.H0_H0 ;  /* 0x2000000909097232 */ /* 0x000fe20000200800 */
[----:B----4-:R-:W-:Y:S01]  /*1160*/  F2FP.BF16.F32.PACK_AB R15, R16, R15 ;  /* 0x0000000f100f723e */ /* 0x010fe200000010ff */
[----:B------:R-:W-:-:S03]  /*1170*/  HMUL2.BF16_V2 R12, R12.H0_H0, R12.H0_H0 ;  /* 0x2000000c0c0c7232 */ /* 0x000fc60000200800 */
[----:B0-----:R-:W-:Y:S01]  /*1180*/  PRMT R2, R9, 0x7610, R2 ;  /* 0x0000761009027816 */ /* 0x001fe20000000002 */
[----:B------:R-:W-:Y:S01]  /*1190*/  HADD2.BF16_V2 R15, R15.H0_H0, -R15.H1_H1 ;  /* 0xb000000f0f0f7230 */ /* 0x000fe20000200800 */
[----:B-1----:R-:W-:Y:S02]  /*11a0*/  PRMT R4, R12, 0x7610, R4 ;  /* 0x000076100c047816 */ /* 0x002fe40000000004 */
[----:B-----5:R-:W-:Y:S01]  /*11b0*/  F2FP.BF16.F32.PACK_AB R17, R18, R17 ;  /* 0x000000111211723e */ /* 0x020fe200000010ff */
[----:B------:R-:W-:Y:S01]  /*11c0*/  HMUL2.BF16_V2 R15, R15.H0_H0, R15.H0_H0 ;  /* 0x2000000f0f0f7232 */ /* 0x000fe20000200800 */
[----:B------:R-:W-:Y:S02]  /*11d0*/  SHF.L.U32 R3, R2, 0x10, RZ ;  /* 0x0000001002037819 */ /* 0x000fe400000006ff */
[----:B------:R-:W-:Y:S01]  /*11e0*/  SHF.L.U32 R4, R4, 0x10, RZ ;  /* 0x0000001004047819 */ /* 0x000fe200000006ff */
[----:B------:R-:W-:Y:S01]  /*11f0*/  HADD2.BF16_V2 R17, R17.H0_H0, -R17.H1_H1 ;  /* 0xb000001111117230 */ /* 0x000fe20000200800 */
[----:B------:R-:W-:Y:S01]  /*1200*/  PRMT R2, R15, 0x7610, R2 ;  /* 0x000076100f027816 */ /* 0x000fe20000000002 */
[----:B------:R-:W-:-:S02]  /*1210*/  FADD R3, R14, R3 ;  /* 0x000000030e037221 */ /* 0x000fc40000000000 */
[----:B------:R-:W-:Y:S01]  /*1220*/  HMUL2.BF16_V2 R5, R17.H0_H0, R17.H0_H0 ;  /* 0x2000001111057232 */ /* 0x000fe20000200800 */
[----:B------:R-:W-:Y:S01]  /*1230*/  SHF.L.U32 R2, R2, 0x10, RZ ;  /* 0x0000001002027819 */ /* 0x000fe200000006ff */
[----:B------:R-:W-:-:S03]  /*1240*/  FADD R3, R3, R4 ;  /* 0x0000000403037221 */ /* 0x000fc60000000000 */
[----:B------:R-:W-:Y:S02]  /*1250*/  IMAD.U32 R5, R5, 0x10000, RZ ;  /* 0x0001000005057824 */ /* 0x000fe400078e00ff */
[----:B------:R-:W-:-:S04]  /*1260*/  FADD R2, R3, R2 ;  /* 0x0000000203027221 */ /* 0x000fc80000000000 */
[----:B------:R-:W-:-:S07]  /*1270*/  FADD R14, R2, R5 ;  /* 0x00000005020e7221 */ /* 0x000fce0000000000 */
.L_x_29:
[----:B------:R-:W-:Y:S05]  /*1280*/  BRA.U !UP1, `(.L_x_25) ;  /* 0x0000000109607547 */ /* 0x000fea000b800000 */
[----:B------:R-:W0:Y:S01]  /*1290*/  LDC.64 R4, c[0x0][0x388] ;  /* 0x0000e200ff047b82 */ /* 0x000e220000000a00 */
[----:B------:R-:W-:Y:S01]  /*12a0*/  IADD3 R9, PT, PT, R0, UR4, RZ ;  /* 0x0000000400097c10 */ /* 0x000fe2000fffe0ff */
[----:B------:R-:W-:Y:S01]  /*12b0*/  UIADD3 UR5, UPT, UPT, -UR5, URZ, URZ ;  /* 0x000000ff05057290 */ /* 0x000fe2000fffe1ff */
[----:B------:R-:W-:-:S05]  /*12c0*/  IADD3 R11, PT, PT, R8, UR4, RZ ;  /* 0x00000004080b7c10 */ /* 0x000fca000fffe0ff */
[----:B------:R-:W1:Y:S01]  /*12d0*/  LDC.64 R2, c[0x0][0x380] ;  /* 0x0000e000ff027b82 */ /* 0x000e620000000a00 */
[----:B0-----:R-:W-:-:S03]  /*12e0*/  IMAD.WIDE.U32 R4, R9, 0x4, R4 ;  /* 0x0000000409047825 */ /* 0x001fc600078e0004 */
[----:B------:R-:W-:Y:S02]  /*12f0*/  MOV R10, R4 ;  /* 0x00000004000a7202 */ /* 0x000fe40000000f00 */
[----:B------:R-:W-:-:S07]  /*1300*/  MOV R15, R5 ;  /* 0x00000005000f7202 */ /* 0x000fce0000000f00 */
.L_x_30:
[----:B-1----:R-:W-:Y:S01]  /*1310*/  IMAD.WIDE R4, R11, 0x4, R2 ;  /* 0x000000040b047825 */ /* 0x002fe200078e0202 */
[----:B------:R-:W-:Y:S02]  /*1320*/  MOV R9, R15 ;  /* 0x0000000f00097202 */ /* 0x000fe40000000f00 */
[----:B------:R-:W-:-:S03]  /*1330*/  MOV R8, R10 ;  /* 0x0000000a00087202 */ /* 0x000fc60000000f00 */
[----:B------:R-:W2:Y:S04]  /*1340*/  LDG.E R4, desc[UR12][R4.64] ;  /* 0x0000000c04047981 */ /* 0x000ea8000c1e1900 */
[----:B------:R-:W2:Y:S01]  /*1350*/  LDG.E R9, desc[UR12][R8.64] ;  /* 0x0000000c08097981 */ /* 0x000ea2000c1e1900 */
[----:B------:R-:W-:Y:S01]  /*1360*/  UIADD3 UR5, UPT, UPT, UR5, 0x1, URZ ;  /* 0x0000000105057890 */ /* 0x000fe2000fffe0ff */
[----:B------:R-:W-:Y:S02]  /*1370*/  IADD3 R10, P0, PT, R10, 0x4, RZ ;  /* 0x000000040a0a7810 */ /* 0x000fe40007f1e0ff */
[----:B------:R-:W-:Y:S01]  /*1380*/  IADD3 R11, PT, PT, R11, 0x1, RZ ;  /* 0x000000010b0b7810 */ /* 0x000fe20007ffe0ff */
[----:B------:R-:W-:Y:S02]  /*1390*/  UISETP.NE.AND UP0, UPT, UR5, URZ, UPT ;  /* 0x000000ff0500728c */ /* 0x000fe4000bf05270 */
[----:B------:R-:W-:Y:S01]  /*13a0*/  IMAD.X R15, RZ, RZ, R15, P0 ;  /* 0x000000ffff0f7224 */ /* 0x000fe200000e060f */
[----:B--2---:R-:W-:-:S05]  /*13b0*/  F2FP.BF16.F32.PACK_AB R0, R9, R4 ;  /* 0x000000040900723e */ /* 0x004fca00000010ff */
[----:B------:R-:W-:-:S04]  /*13c0*/  HADD2.BF16_V2 R0, R0.H0_H0, -R0.H1_H1 ;  /* 0xb000000000007230 */ /* 0x000fc80000200800 */
[----:B------:R-:W-:-:S05]  /*13d0*/  HMUL2.BF16_V2 R0, R0.H0_H0, R0.H0_H0 ;  /* 0x2000000000007232 */ /* 0x000fca0000200800 */
[----:B------:R-:W-:-:S05]  /*13e0*/  SHF.L.U32 R13, R0, 0x10, RZ ;  /* 0x00000010000d7819 */ /* 0x000fca00000006ff */
[----:B------:R-:W-:Y:S01]  /*13f0*/  FADD R14, R13, R14 ;  /* 0x0000000e0d0e7221 */ /* 0x000fe20000000000 */
[----:B------:R-:W-:Y:S06]  /*1400*/  BRA.U UP0, `(.L_x_30) ;  /* 0xfffffffd00c07547 */ /* 0x000fec000b83ffff */
.L_x_25:
[----:B------:R-:W-:Y:S01]  /*1410*/  IADD3 R0, PT, PT, R14, -0xd000000, RZ ;  /* 0xf30000000e007810 */ /* 0x000fe20007ffe0ff */
[----:B------:R0:W1:Y:S01]  /*1420*/  MUFU.RSQ R3, R14 ;  /* 0x0000000e00037308 */ /* 0x0000620000001400 */
[----:B------:R-:W-:Y:S02]  /*1430*/  BSSY.RECONVERGENT B0, `(.L_x_31) ;  /* 0x000000b000007945 */ /* 0x000fe40003800200 */
[----:B------:R-:W-:-:S13]  /*1440*/  ISETP.GT.U32.AND P0, PT, R0, 0x727fffff, PT ;  /* 0x727fffff0000780c */ /* 0x000fda0003f04070 */
[----:B0-----:R-:W-:Y:S05]  /*1450*/  @!P0 BRA `(.L_x_32) ;  /* 0x0000000000108947 */ /* 0x001fea0003800000 */
[----:B------:R-:W-:Y:S02]  /*1460*/  MOV R0, R14 ;  /* 0x0000000e00007202 */ /* 0x000fe40000000f00 */
[----:B------:R-:W-:-:S07]  /*1470*/  MOV R9, 0x1490 ;  /* 0x0000149000097802 */ /* 0x000fce0000000f00 */
[----:B-1----:R-:W-:Y:S05]  /*1480*/  CALL.REL.NOINC `($__internal_1_$__cuda_sm20_sqrt_rn_f32_slowpath) ;  /* 0x0000000000307944 */ /* 0x002fea0003c00000 */
[----:B------:R-:W-:Y:S05]  /*1490*/  BRA `(.L_x_33) ;  /* 0x0000000000107947 */ /* 0x000fea0003800000 */
.L_x_32:
[C---:B-1----:R-:W-:Y:S01]  /*14a0*/  FMUL.FTZ R5, R3.reuse, R14 ;  /* 0x0000000e03057220 */ /* 0x042fe20000410000 */
[----:B------:R-:W-:-:S03]  /*14b0*/  FMUL.FTZ R0, R3, 0.5 ;  /* 0x3f00000003007820 */ /* 0x000fc60000410000 */
[----:B------:R-:W-:-:S04]  /*14c0*/  FFMA R14, -R5, R5, R14 ;  /* 0x00000005050e7223 */ /* 0x000fc8000000010e */
[----:B------:R-:W-:-:S07]  /*14d0*/  FFMA R5, R14, R0, R5 ;  /* 0x000000000e057223 */ /* 0x000fce0000000005 */
.L_x_33:
[----:B------:R-:W-:Y:S05]  /*14e0*/  BSYNC.RECONVERGENT B0 ;  /* 0x0000000000007941 */ /* 0x000fea0003800200 */
.L_x_31:
[----:B------:R-:W0:Y:S01]  /*14f0*/  LDC.64 R2, c[0x0][0x390] ;  /* 0x0000e400ff027b82 */ /* 0x000e220000000a00 */
[----:B------:R-:W1:Y:S02]  /*1500*/  LDCU UR4, c[0x0][0x398] ;  /* 0x00007300ff0477ac */ /* 0x000e640008000800 */
[----:B-1----:R-:W-:-:S04]  /*1510*/  IMAD R7, R6, UR4, R7 ;  /* 0x0000000406077c24 */ /* 0x002fc8000f8e0207 */
[----:B0-----:R-:W-:-:S05]  /*1520*/  IMAD.WIDE R2, R7, 0x4, R2 ;  /* 0x0000000407027825 */ /* 0x001fca00078e0202 */
[----:B------:R-:W-:Y:S01]  /*1530*/  STG.E desc[UR12][R2.64], R5 ;  /* 0x0000000502007986 */ /* 0x000fe2000c10190c */
[----:B------:R-:W-:Y:S05]  /*1540*/  EXIT ;  /* 0x000000000000794d */ /* 0x000fea0003800000 */
        .weak           $__internal_1_$__cuda_sm20_sqrt_rn_f32_slowpath
        .type           $__internal_1_$__cuda_sm20_sqrt_rn_f32_slowpath,@function
        .size           $__internal_1_$__cuda_sm20_sqrt_rn_f32_slowpath,(.L_x_37 - $__internal_1_$__cuda_sm20_sqrt_rn_f32_slowpath)
$__internal_1_$__cuda_sm20_sqrt_rn_f32_slowpath:
[----:B------:R-:W-:-:S13]  /*1550*/  LOP3.LUT P0, RZ, R0, 0x7fffffff, RZ, 0xc0, !PT ;  /* 0x7fffffff00ff7812 */ /* 0x000fda000780c0ff */
[----:B------:R-:W-:Y:S01]  /*1560*/  @!P0 MOV R2, R0 ;  /* 0x0000000000028202 */ /* 0x000fe20000000f00 */
[----:B------:R-:W-:Y:S06]  /*1570*/  @!P0 BRA `(.L_x_34) ;  /* 0x0000000000408947 */ /* 0x000fec0003800000 */
[----:B------:R-:W-:-:S13]  /*1580*/  FSETP.GEU.FTZ.AND P0, PT, R0, RZ, PT ;  /* 0x000000ff0000720b */ /* 0x000fda0003f1e000 */
[----:B------:R-:W-:Y:S01]  /*1590*/  @!P0 MOV R2, 0x7fffffff ;  /* 0x7fffffff00028802 */ /* 0x000fe20000000f00 */
[----:B------:R-:W-:Y:S06]  /*15a0*/  @!P0 BRA `(.L_x_34) ;  /* 0x0000000000348947 */ /* 0x000fec0003800000 */
[----:B------:R-:W-:-:S13]  /*15b0*/  FSETP.GTU.FTZ.AND P0, PT, |R0|, +INF , PT ;  /* 0x7f8000000000780b */ /* 0x000fda0003f1c200 */
[----:B------:R-:W-:Y:S01]  /*15c0*/  @P0 FADD.FTZ R2, R0, 1 ;  /* 0x3f80000000020421 */ /* 0x000fe20000010000 */
[----:B------:R-:W-:Y:S06]  /*15d0*/  @P0 BRA `(.L_x_34) ;  /* 0x0000000000280947 */ /* 0x000fec0003800000 */
[----:B------:R-:W-:-:S13]  /*15e0*/  FSETP.NEU.FTZ.AND P0, PT, |R0|, +INF , PT ;  /* 0x7f8000000000780b */ /* 0x000fda0003f1d200 */
[----:B------:R-:W-:-:S04]  /*15f0*/  @P0 FFMA R3, R0, 1.84467440737095516160e+19, RZ ;  /* 0x5f80000000030823 */ /* 0x000fc800000000ff */
[----:B------:R-:W0:Y:S02]  /*1600*/  @P0 MUFU.RSQ R2, R3 ;  /* 0x0000000300020308 */ /* 0x000e240000001400 */
[----:B0-----:R-:W-:Y:S01]  /*1610*/  @P0 FMUL.FTZ R4, R3, R2 ;  /* 0x0000000203040220 */ /* 0x001fe20000410000 */
[----:B------:R-:W-:Y:S01]  /*1620*/  @P0 FMUL.FTZ R8, R2, 0.5 ;  /* 0x3f00000002080820 */ /* 0x000fe20000410000 */
[----:B------:R-:W-:Y:S02]  /*1630*/  @!P0 MOV R2, R0 ;  /* 0x0000000000028202 */ /* 0x000fe40000000f00 */
[----:B------:R-:W-:-:S04]  /*1640*/  @P0 FADD.FTZ R5, -R4, -RZ ;  /* 0x800000ff04050221 */ /* 0x000fc80000010100 */
[----:B------:R-:W-:-:S04]  /*1650*/  @P0 FFMA R5, R4, R5, R3 ;  /* 0x0000000504050223 */ /* 0x000fc80000000003 */
[----:B------:R-:W-:-:S04]  /*1660*/  @P0 FFMA R5, R5, R8, R4 ;  /* 0x0000000805050223 */ /* 0x000fc80000000004 */
[----:B------:R-:W-:-:S07]  /*1670*/  @P0 FMUL.FTZ R2, R5, 2.3283064365386962891e-10 ;  /* 0x2f80000005020820 */ /* 0x000fce0000410000 */
.L_x_34:
[----:B------:R-:W-:Y:S01]  /*1680*/  HFMA2 R3, -RZ, RZ, 0, 0 ;  /* 0x00000000ff037431 */ /* 0x000fe200000001ff */
[----:B------:R-:W-:Y:S02]  /*1690*/  MOV R5, R2 ;  /* 0x0000000200057202 */ /* 0x000fe40000000f00 */
[----:B------:R-:W-:-:S04]  /*16a0*/  MOV R2, R9 ;  /* 0x0000000900027202 */ /* 0x000fc80000000f00 */
[----:B------:R-:W-:Y:S05]  /*16b0*/  RET.REL.NODEC R2 `(_Z29pairwise_distance_kernel_bf16PKfS0_Pfii) ;  /* 0xffffffe802507950 */ /* 0x000fea0003c3ffff */
.L_x_35:
        /* <DEDUP_REMOVED lines=12> */
.L_x_37:


//--------------------- .nv.shared.reserved.0     --------------------------
	.section	.nv.shared.reserved.0,"aw",@nobits
	.weak		__nv_reservedSMEM_offset_0_alias
	.size		__nv_reservedSMEM_offset_0_alias, 0, 64
	.other		__nv_reservedSMEM_offset_0_alias,@"STO_CUDA_RESERVED_SHARED STV_DEFAULT"
__nv_reservedSMEM_offset_0_alias:
	.zero		0
	.zero		64


//--------------------- .nv.constant0._Z22hinge_loss_kernel_bf16PKfPKiPfi --------------------------
	.section	.nv.constant0._Z22hinge_loss_kernel_bf16PKfPKiPfi,"a",@progbits
	.sectionflags	@""
	.align	4
.nv.constant0._Z22hinge_loss_kernel_bf16PKfPKiPfi:
	.zero		924


//--------------------- .nv.constant0._Z29pairwise_distance_kernel_bf16PKfS0_Pfii --------------------------
	.section	.nv.constant0._Z29pairwise_distance_kernel_bf16PKfS0_Pfii,"a",@progbits
	.sectionflags	@""
	.align	4
.nv.constant0._Z29pairwise_distance_kernel_bf16PKfS0_Pfii:
	.zero		928


//--------------------- SYMBOLS --------------------------

	.type		.nv.reservedSmem.offset0,@object
	.size		.nv.reservedSmem.offset0,0x4
